//
// Generated by NVIDIA NVVM Compiler
//
// Compiler Build ID: CL-36424714
// Cuda compilation tools, release 13.0, V13.0.88
// Based on NVVM 20.0.0
//

.version 9.0
.target sm_100
.address_size 64

	// .globl	_Z29cross_entropy_loss_f32_kernelILb1EEvPKfS1_Pfii
.extern .shared .align 16 .b8 tmp[];

.visible .entry _Z29cross_entropy_loss_f32_kernelILb1EEvPKfS1_Pfii(
	.param .u64 .ptr .align 1 _Z29cross_entropy_loss_f32_kernelILb1EEvPKfS1_Pfii_param_0,
	.param .u64 .ptr .align 1 _Z29cross_entropy_loss_f32_kernelILb1EEvPKfS1_Pfii_param_1,
	.param .u64 .ptr .align 1 _Z29cross_entropy_loss_f32_kernelILb1EEvPKfS1_Pfii_param_2,
	.param .u32 _Z29cross_entropy_loss_f32_kernelILb1EEvPKfS1_Pfii_param_3,
	.param .u32 _Z29cross_entropy_loss_f32_kernelILb1EEvPKfS1_Pfii_param_4
)
{
	.reg .pred 	%p<43>;
	.reg .b32 	%r<161>;
	.reg .b32 	%f<286>;
	.reg .b64 	%rd<47>;

	ld.param.u64 	%rd15, [_Z29cross_entropy_loss_f32_kernelILb1EEvPKfS1_Pfii_param_0];
	ld.param.u64 	%rd16, [_Z29cross_entropy_loss_f32_kernelILb1EEvPKfS1_Pfii_param_1];
	ld.param.u64 	%rd14, [_Z29cross_entropy_loss_f32_kernelILb1EEvPKfS1_Pfii_param_2];
	ld.param.u32 	%r47, [_Z29cross_entropy_loss_f32_kernelILb1EEvPKfS1_Pfii_param_3];
	ld.param.u32 	%r48, [_Z29cross_entropy_loss_f32_kernelILb1EEvPKfS1_Pfii_param_4];
	cvta.to.global.u64 	%rd1, %rd15;
	cvta.to.global.u64 	%rd2, %rd16;
	mov.u32 	%r1, %ctaid.x;
	setp.ge.s32 	%p1, %r1, %r48;
	@%p1 bra 	$L__BB0_31;
	cvt.u64.u32 	%rd3, %r1;
	cvt.s64.s32 	%rd17, %r47;
	mul.lo.s64 	%rd4, %rd17, %rd3;
	mov.u32 	%r2, %tid.x;
	setp.ge.s32 	%p2, %r2, %r47;
	mov.f32 	%f271, 0fFF800000;
	@%p2 bra 	$L__BB0_8;
	not.b32 	%r49, %r2;
	add.s32 	%r3, %r47, %r49;
	and.b32  	%r50, %r3, 96;
	setp.eq.s32 	%p3, %r50, 96;
	mov.f32 	%f271, 0fFF800000;
	mov.u32 	%r147, %r2;
	@%p3 bra 	$L__BB0_5;
	shl.b32 	%r51, %r2, 2;
	mov.u32 	%r52, tmp;
	add.s32 	%r145, %r52, %r51;
	cvt.u64.u32 	%rd18, %r2;
	add.s64 	%rd19, %rd4, %rd18;
	shl.b64 	%rd20, %rd19, 2;
	add.s64 	%rd44, %rd1, %rd20;
	shr.u32 	%r53, %r3, 5;
	add.s32 	%r54, %r53, 1;
	and.b32  	%r55, %r54, 3;
	neg.s32 	%r144, %r55;
	mov.f32 	%f271, 0fFF800000;
	mov.u32 	%r147, %r2;
$L__BB0_4:
	.pragma "nounroll";
	ld.global.nc.f32 	%f36, [%rd44];
	max.f32 	%f271, %f271, %f36;
	st.shared.f32 	[%r145], %f36;
	add.s32 	%r147, %r147, 32;
	add.s32 	%r145, %r145, 128;
	add.s64 	%rd44, %rd44, 128;
	add.s32 	%r144, %r144, 1;
	setp.ne.s32 	%p4, %r144, 0;
	@%p4 bra 	$L__BB0_4;
$L__BB0_5:
	setp.lt.u32 	%p5, %r3, 96;
	@%p5 bra 	$L__BB0_8;
	cvt.u64.u32 	%rd21, %r147;
	add.s64 	%rd22, %rd4, %rd21;
	shl.b64 	%rd23, %rd22, 2;
	add.s64 	%rd24, %rd23, %rd1;
	add.s64 	%rd45, %rd24, 256;
	shl.b32 	%r56, %r147, 2;
	mov.u32 	%r57, tmp;
	add.s32 	%r58, %r56, %r57;
	add.s32 	%r148, %r58, 256;
$L__BB0_7:
	ld.global.nc.f32 	%f37, [%rd45+-256];
	max.f32 	%f38, %f271, %f37;
	st.shared.f32 	[%r148+-256], %f37;
	ld.global.nc.f32 	%f39, [%rd45+-128];
	max.f32 	%f40, %f38, %f39;
	st.shared.f32 	[%r148+-128], %f39;
	ld.global.nc.f32 	%f41, [%rd45];
	max.f32 	%f42, %f40, %f41;
	st.shared.f32 	[%r148], %f41;
	ld.global.nc.f32 	%f43, [%rd45+128];
	max.f32 	%f271, %f42, %f43;
	st.shared.f32 	[%r148+128], %f43;
	add.s32 	%r147, %r147, 128;
	add.s64 	%rd45, %rd45, 512;
	add.s32 	%r148, %r148, 512;
	setp.lt.s32 	%p6, %r147, %r47;
	@%p6 bra 	$L__BB0_7;
$L__BB0_8:
	setp.ge.s32 	%p7, %r2, %r47;
	bar.sync 	0;
	mov.b32 	%r59, %f271;
	shfl.sync.down.b32	%r60|%p8, %r59, 16, 31, -1;
	mov.b32 	%f45, %r60;
	max.f32 	%f46, %f271, %f45;
	mov.b32 	%r61, %f46;
	shfl.sync.down.b32	%r62|%p9, %r61, 8, 31, -1;
	mov.b32 	%f47, %r62;
	max.f32 	%f48, %f46, %f47;
	mov.b32 	%r63, %f48;
	shfl.sync.down.b32	%r64|%p10, %r63, 4, 31, -1;
	mov.b32 	%f49, %r64;
	max.f32 	%f50, %f48, %f49;
	mov.b32 	%r65, %f50;
	shfl.sync.down.b32	%r66|%p11, %r65, 2, 31, -1;
	mov.b32 	%f51, %r66;
	max.f32 	%f52, %f50, %f51;
	mov.b32 	%r67, %f52;
	shfl.sync.down.b32	%r68|%p12, %r67, 1, 31, -1;
	mov.b32 	%f53, %r68;
	max.f32 	%f54, %f52, %f53;
	mov.b32 	%r69, %f54;
	shfl.sync.idx.b32	%r70|%p13, %r69, 0, 31, -1;
	mov.b32 	%f8, %r70;
	mov.f32 	%f277, 0f00000000;
	@%p7 bra 	$L__BB0_17;
	not.b32 	%r71, %r2;
	add.s32 	%r18, %r47, %r71;
	shr.u32 	%r72, %r18, 5;
	add.s32 	%r19, %r72, 1;
	setp.lt.u32 	%p14, %r18, 96;
	mov.f32 	%f277, 0f00000000;
	mov.u32 	%r154, %r2;
	@%p14 bra 	$L__BB0_12;
	shl.b32 	%r73, %r2, 2;
	mov.u32 	%r74, tmp;
	add.s32 	%r75, %r73, %r74;
	add.s32 	%r153, %r75, 256;
	and.b32  	%r76, %r19, 268435452;
	neg.s32 	%r152, %r76;
	mov.f32 	%f277, 0f00000000;
	mov.u32 	%r154, %r2;
$L__BB0_11:
	.pragma "nounroll";
	ld.shared.f32 	%f58, [%r153+-256];
	sub.f32 	%f59, %f58, %f8;
	fma.rn.f32 	%f60, %f59, 0f3BBB989D, 0f3F000000;
	cvt.sat.f32.f32 	%f61, %f60;
	mov.f32 	%f62, 0f4B400001;
	mov.f32 	%f63, 0f437C0000;
	fma.rm.f32 	%f64, %f61, %f63, %f62;
	add.f32 	%f65, %f64, 0fCB40007F;
	neg.f32 	%f66, %f65;
	fma.rn.f32 	%f67, %f59, 0f3FB8AA3B, %f66;
	fma.rn.f32 	%f68, %f59, 0f32A57060, %f67;
	mov.b32 	%r77, %f64;
	shl.b32 	%r78, %r77, 23;
	mov.b32 	%f69, %r78;
	ex2.approx.ftz.f32 	%f70, %f68;
	fma.rn.f32 	%f71, %f70, %f69, %f277;
	ld.shared.f32 	%f72, [%r153+-128];
	sub.f32 	%f73, %f72, %f8;
	fma.rn.f32 	%f74, %f73, 0f3BBB989D, 0f3F000000;
	cvt.sat.f32.f32 	%f75, %f74;
	fma.rm.f32 	%f76, %f75, %f63, %f62;
	add.f32 	%f77, %f76, 0fCB40007F;
	neg.f32 	%f78, %f77;
	fma.rn.f32 	%f79, %f73, 0f3FB8AA3B, %f78;
	fma.rn.f32 	%f80, %f73, 0f32A57060, %f79;
	mov.b32 	%r79, %f76;
	shl.b32 	%r80, %r79, 23;
	mov.b32 	%f81, %r80;
	ex2.approx.ftz.f32 	%f82, %f80;
	fma.rn.f32 	%f83, %f82, %f81, %f71;
	ld.shared.f32 	%f84, [%r153];
	sub.f32 	%f85, %f84, %f8;
	fma.rn.f32 	%f86, %f85, 0f3BBB989D, 0f3F000000;
	cvt.sat.f32.f32 	%f87, %f86;
	fma.rm.f32 	%f88, %f87, %f63, %f62;
	add.f32 	%f89, %f88, 0fCB40007F;
	neg.f32 	%f90, %f89;
	fma.rn.f32 	%f91, %f85, 0f3FB8AA3B, %f90;
	fma.rn.f32 	%f92, %f85, 0f32A57060, %f91;
	mov.b32 	%r81, %f88;
	shl.b32 	%r82, %r81, 23;
	mov.b32 	%f93, %r82;
	ex2.approx.ftz.f32 	%f94, %f92;
	fma.rn.f32 	%f95, %f94, %f93, %f83;
	ld.shared.f32 	%f96, [%r153+128];
	sub.f32 	%f97, %f96, %f8;
	fma.rn.f32 	%f98, %f97, 0f3BBB989D, 0f3F000000;
	cvt.sat.f32.f32 	%f99, %f98;
	fma.rm.f32 	%f100, %f99, %f63, %f62;
	add.f32 	%f101, %f100, 0fCB40007F;
	neg.f32 	%f102, %f101;
	fma.rn.f32 	%f103, %f97, 0f3FB8AA3B, %f102;
	fma.rn.f32 	%f104, %f97, 0f32A57060, %f103;
	mov.b32 	%r83, %f100;
	shl.b32 	%r84, %r83, 23;
	mov.b32 	%f105, %r84;
	ex2.approx.ftz.f32 	%f106, %f104;
	fma.rn.f32 	%f277, %f106, %f105, %f95;
	add.s32 	%r154, %r154, 128;
	add.s32 	%r153, %r153, 512;
	add.s32 	%r152, %r152, 4;
	setp.eq.s32 	%p15, %r152, 0;
	@%p15 bra 	$L__BB0_12;
	bra.uni 	$L__BB0_11;
$L__BB0_12:
	and.b32  	%r85, %r19, 3;
	setp.eq.s32 	%p16, %r85, 0;
	@%p16 bra 	$L__BB0_17;
	setp.eq.s32 	%p17, %r85, 1;
	@%p17 bra 	$L__BB0_15;
	shl.b32 	%r86, %r154, 2;
	mov.u32 	%r87, tmp;
	add.s32 	%r88, %r87, %r86;
	ld.shared.f32 	%f108, [%r88];
	sub.f32 	%f109, %f108, %f8;
	fma.rn.f32 	%f110, %f109, 0f3BBB989D, 0f3F000000;
	cvt.sat.f32.f32 	%f111, %f110;
	mov.f32 	%f112, 0f4B400001;
	mov.f32 	%f113, 0f437C0000;
	fma.rm.f32 	%f114, %f111, %f113, %f112;
	add.f32 	%f115, %f114, 0fCB40007F;
	neg.f32 	%f116, %f115;
	fma.rn.f32 	%f117, %f109, 0f3FB8AA3B, %f116;
	fma.rn.f32 	%f118, %f109, 0f32A57060, %f117;
	mov.b32 	%r89, %f114;
	shl.b32 	%r90, %r89, 23;
	mov.b32 	%f119, %r90;
	ex2.approx.ftz.f32 	%f120, %f118;
	fma.rn.f32 	%f121, %f120, %f119, %f277;
	ld.shared.f32 	%f122, [%r88+128];
	sub.f32 	%f123, %f122, %f8;
	fma.rn.f32 	%f124, %f123, 0f3BBB989D, 0f3F000000;
	cvt.sat.f32.f32 	%f125, %f124;
	fma.rm.f32 	%f126, %f125, %f113, %f112;
	add.f32 	%f127, %f126, 0fCB40007F;
	neg.f32 	%f128, %f127;
	fma.rn.f32 	%f129, %f123, 0f3FB8AA3B, %f128;
	fma.rn.f32 	%f130, %f123, 0f32A57060, %f129;
	mov.b32 	%r91, %f126;
	shl.b32 	%r92, %r91, 23;
	mov.b32 	%f131, %r92;
	ex2.approx.ftz.f32 	%f132, %f130;
	fma.rn.f32 	%f277, %f132, %f131, %f121;
	add.s32 	%r154, %r154, 64;
$L__BB0_15:
	and.b32  	%r93, %r18, 32;
	setp.ne.s32 	%p18, %r93, 0;
	@%p18 bra 	$L__BB0_17;
	shl.b32 	%r94, %r154, 2;
	mov.u32 	%r95, tmp;
	add.s32 	%r96, %r95, %r94;
	ld.shared.f32 	%f133, [%r96];
	sub.f32 	%f134, %f133, %f8;
	fma.rn.f32 	%f135, %f134, 0f3BBB989D, 0f3F000000;
	cvt.sat.f32.f32 	%f136, %f135;
	mov.f32 	%f137, 0f4B400001;
	mov.f32 	%f138, 0f437C0000;
	fma.rm.f32 	%f139, %f136, %f138, %f137;
	add.f32 	%f140, %f139, 0fCB40007F;
	neg.f32 	%f141, %f140;
	fma.rn.f32 	%f142, %f134, 0f3FB8AA3B, %f141;
	fma.rn.f32 	%f143, %f134, 0f32A57060, %f142;
	mov.b32 	%r97, %f139;
	shl.b32 	%r98, %r97, 23;
	mov.b32 	%f144, %r98;
	ex2.approx.ftz.f32 	%f145, %f143;
	fma.rn.f32 	%f277, %f145, %f144, %f277;
$L__BB0_17:
	setp.ge.s32 	%p19, %r2, %r47;
	mov.b32 	%r99, %f277;
	shfl.sync.down.b32	%r100|%p20, %r99, 16, 31, -1;
	mov.b32 	%f147, %r100;
	add.f32 	%f148, %f277, %f147;
	mov.b32 	%r101, %f148;
	shfl.sync.down.b32	%r102|%p21, %r101, 8, 31, -1;
	mov.b32 	%f149, %r102;
	add.f32 	%f150, %f148, %f149;
	mov.b32 	%r103, %f150;
	shfl.sync.down.b32	%r104|%p22, %r103, 4, 31, -1;
	mov.b32 	%f151, %r104;
	add.f32 	%f152, %f150, %f151;
	mov.b32 	%r105, %f152;
	shfl.sync.down.b32	%r106|%p23, %r105, 2, 31, -1;
	mov.b32 	%f153, %r106;
	add.f32 	%f154, %f152, %f153;
	mov.b32 	%r107, %f154;
	shfl.sync.down.b32	%r108|%p24, %r107, 1, 31, -1;
	mov.b32 	%f155, %r108;
	add.f32 	%f156, %f154, %f155;
	mov.b32 	%r109, %f156;
	shfl.sync.idx.b32	%r110|%p25, %r109, 0, 31, -1;
	mov.b32 	%f157, %r110;
	setp.lt.f32 	%p26, %f157, 0f00800000;
	mul.f32 	%f158, %f157, 0f4B000000;
	selp.f32 	%f159, %f158, %f157, %p26;
	selp.f32 	%f160, 0fC1B80000, 0f00000000, %p26;
	mov.b32 	%r111, %f159;
	add.s32 	%r112, %r111, -1059760811;
	and.b32  	%r113, %r112, -8388608;
	sub.s32 	%r114, %r111, %r113;
	mov.b32 	%f161, %r114;
	cvt.rn.f32.s32 	%f162, %r113;
	fma.rn.f32 	%f163, %f162, 0f34000000, %f160;
	add.f32 	%f164, %f161, 0fBF800000;
	fma.rn.f32 	%f165, %f164, 0fBE055027, 0f3E1039F6;
	fma.rn.f32 	%f166, %f165, %f164, 0fBDF8CDCC;
	fma.rn.f32 	%f167, %f166, %f164, 0f3E0F2955;
	fma.rn.f32 	%f168, %f167, %f164, 0fBE2AD8B9;
	fma.rn.f32 	%f169, %f168, %f164, 0f3E4CED0B;
	fma.rn.f32 	%f170, %f169, %f164, 0fBE7FFF22;
	fma.rn.f32 	%f171, %f170, %f164, 0f3EAAAA78;
	fma.rn.f32 	%f172, %f171, %f164, 0fBF000000;
	mul.f32 	%f173, %f164, %f172;
	fma.rn.f32 	%f174, %f173, %f164, %f164;
	fma.rn.f32 	%f175, %f163, 0f3F317218, %f174;
	setp.gt.u32 	%p27, %r111, 2139095039;
	fma.rn.f32 	%f176, %f159, 0f7F800000, 0f7F800000;
	selp.f32 	%f177, %f176, %f175, %p27;
	setp.eq.f32 	%p28, %f159, 0f00000000;
	selp.f32 	%f18, 0fFF800000, %f177, %p28;
	mov.f32 	%f285, 0f00000000;
	@%p19 bra 	$L__BB0_29;
	not.b32 	%r115, %r2;
	add.s32 	%r31, %r47, %r115;
	shr.u32 	%r116, %r31, 5;
	add.s32 	%r32, %r116, 1;
	and.b32  	%r33, %r32, 7;
	setp.lt.u32 	%p29, %r31, 224;
	mov.f32 	%f285, 0f00000000;
	mov.u32 	%r160, %r2;
	@%p29 bra 	$L__BB0_21;
	and.b32  	%r117, %r32, 268435448;
	neg.s32 	%r159, %r117;
	shl.b32 	%r118, %r2, 2;
	mov.u32 	%r119, tmp;
	add.s32 	%r120, %r118, %r119;
	add.s32 	%r158, %r120, 512;
	cvt.u64.u32 	%rd25, %r2;
	add.s64 	%rd26, %rd4, %rd25;
	shl.b64 	%rd27, %rd26, 2;
	add.s64 	%rd28, %rd27, %rd2;
	add.s64 	%rd46, %rd28, 512;
	mov.f32 	%f285, 0f00000000;
	mov.u32 	%r160, %r2;
$L__BB0_20:
	.pragma "nounroll";
	ld.shared.f32 	%f181, [%r158+-512];
	sub.f32 	%f182, %f181, %f8;
	sub.f32 	%f183, %f182, %f18;
	ld.global.nc.f32 	%f184, [%rd46+-512];
	fma.rn.f32 	%f185, %f184, %f183, %f285;
	ld.shared.f32 	%f186, [%r158+-384];
	sub.f32 	%f187, %f186, %f8;
	sub.f32 	%f188, %f187, %f18;
	ld.global.nc.f32 	%f189, [%rd46+-384];
	fma.rn.f32 	%f190, %f189, %f188, %f185;
	ld.shared.f32 	%f191, [%r158+-256];
	sub.f32 	%f192, %f191, %f8;
	sub.f32 	%f193, %f192, %f18;
	ld.global.nc.f32 	%f194, [%rd46+-256];
	fma.rn.f32 	%f195, %f194, %f193, %f190;
	ld.shared.f32 	%f196, [%r158+-128];
	sub.f32 	%f197, %f196, %f8;
	sub.f32 	%f198, %f197, %f18;
	ld.global.nc.f32 	%f199, [%rd46+-128];
	fma.rn.f32 	%f200, %f199, %f198, %f195;
	ld.shared.f32 	%f201, [%r158];
	sub.f32 	%f202, %f201, %f8;
	sub.f32 	%f203, %f202, %f18;
	ld.global.nc.f32 	%f204, [%rd46];
	fma.rn.f32 	%f205, %f204, %f203, %f200;
	ld.shared.f32 	%f206, [%r158+128];
	sub.f32 	%f207, %f206, %f8;
	sub.f32 	%f208, %f207, %f18;
	ld.global.nc.f32 	%f209, [%rd46+128];
	fma.rn.f32 	%f210, %f209, %f208, %f205;
	ld.shared.f32 	%f211, [%r158+256];
	sub.f32 	%f212, %f211, %f8;
	sub.f32 	%f213, %f212, %f18;
	ld.global.nc.f32 	%f214, [%rd46+256];
	fma.rn.f32 	%f215, %f214, %f213, %f210;
	ld.shared.f32 	%f216, [%r158+384];
	sub.f32 	%f217, %f216, %f8;
	sub.f32 	%f218, %f217, %f18;
	ld.global.nc.f32 	%f219, [%rd46+384];
	fma.rn.f32 	%f285, %f219, %f218, %f215;
	add.s32 	%r160, %r160, 256;
	add.s32 	%r159, %r159, 8;
	add.s32 	%r158, %r158, 1024;
	add.s64 	%rd46, %rd46, 1024;
	setp.eq.s32 	%p30, %r159, 0;
	@%p30 bra 	$L__BB0_21;
	bra.uni 	$L__BB0_20;
$L__BB0_21:
	setp.eq.s32 	%p31, %r33, 0;
	@%p31 bra 	$L__BB0_29;
	setp.lt.u32 	%p32, %r33, 4;
	@%p32 bra 	$L__BB0_24;
	shl.b32 	%r121, %r160, 2;
	mov.u32 	%r122, tmp;
	add.s32 	%r123, %r122, %r121;
	ld.shared.f32 	%f221, [%r123];
	sub.f32 	%f222, %f221, %f8;
	sub.f32 	%f223, %f222, %f18;
	cvt.u64.u32 	%rd29, %r160;
	add.s64 	%rd30, %rd4, %rd29;
	shl.b64 	%rd31, %rd30, 2;
	add.s64 	%rd32, %rd2, %rd31;
	ld.global.nc.f32 	%f224, [%rd32];
	fma.rn.f32 	%f225, %f224, %f223, %f285;
	ld.shared.f32 	%f226, [%r123+128];
	sub.f32 	%f227, %f226, %f8;
	sub.f32 	%f228, %f227, %f18;
	ld.global.nc.f32 	%f229, [%rd32+128];
	fma.rn.f32 	%f230, %f229, %f228, %f225;
	ld.shared.f32 	%f231, [%r123+256];
	sub.f32 	%f232, %f231, %f8;
	sub.f32 	%f233, %f232, %f18;
	ld.global.nc.f32 	%f234, [%rd32+256];
	fma.rn.f32 	%f235, %f234, %f233, %f230;
	ld.shared.f32 	%f236, [%r123+384];
	sub.f32 	%f237, %f236, %f8;
	sub.f32 	%f238, %f237, %f18;
	ld.global.nc.f32 	%f239, [%rd32+384];
	fma.rn.f32 	%f285, %f239, %f238, %f235;
	add.s32 	%r160, %r160, 128;
$L__BB0_24:
	and.b32  	%r124, %r32, 3;
	setp.eq.s32 	%p33, %r124, 0;
	@%p33 bra 	$L__BB0_29;
	setp.eq.s32 	%p34, %r124, 1;
	@%p34 bra 	$L__BB0_27;
	shl.b32 	%r125, %r160, 2;
	mov.u32 	%r126, tmp;
	add.s32 	%r127, %r126, %r125;
	ld.shared.f32 	%f241, [%r127];
	sub.f32 	%f242, %f241, %f8;
	sub.f32 	%f243, %f242, %f18;
	cvt.u64.u32 	%rd33, %r160;
	add.s64 	%rd34, %rd4, %rd33;
	shl.b64 	%rd35, %rd34, 2;
	add.s64 	%rd36, %rd2, %rd35;
	ld.global.nc.f32 	%f244, [%rd36];
	fma.rn.f32 	%f245, %f244, %f243, %f285;
	ld.shared.f32 	%f246, [%r127+128];
	sub.f32 	%f247, %f246, %f8;
	sub.f32 	%f248, %f247, %f18;
	ld.global.nc.f32 	%f249, [%rd36+128];
	fma.rn.f32 	%f285, %f249, %f248, %f245;
	add.s32 	%r160, %r160, 64;
$L__BB0_27:
	and.b32  	%r128, %r31, 32;
	setp.ne.s32 	%p35, %r128, 0;
	@%p35 bra 	$L__BB0_29;
	shl.b32 	%r129, %r160, 2;
	mov.u32 	%r130, tmp;
	add.s32 	%r131, %r130, %r129;
	ld.shared.f32 	%f250, [%r131];
	sub.f32 	%f251, %f250, %f8;
	sub.f32 	%f252, %f251, %f18;
	cvt.u64.u32 	%rd37, %r160;
	add.s64 	%rd38, %rd4, %rd37;
	shl.b64 	%rd39, %rd38, 2;
	add.s64 	%rd40, %rd2, %rd39;
	ld.global.nc.f32 	%f253, [%rd40];
	fma.rn.f32 	%f285, %f253, %f252, %f285;
$L__BB0_29:
	mov.b32 	%r132, %f285;
	shfl.sync.down.b32	%r133|%p36, %r132, 16, 31, -1;
	mov.b32 	%f254, %r133;
	add.f32 	%f255, %f285, %f254;
	mov.b32 	%r134, %f255;
	shfl.sync.down.b32	%r135|%p37, %r134, 8, 31, -1;
	mov.b32 	%f256, %r135;
	add.f32 	%f257, %f255, %f256;
	mov.b32 	%r136, %f257;
	shfl.sync.down.b32	%r137|%p38, %r136, 4, 31, -1;
	mov.b32 	%f258, %r137;
	add.f32 	%f259, %f257, %f258;
	mov.b32 	%r138, %f259;
	shfl.sync.down.b32	%r139|%p39, %r138, 2, 31, -1;
	mov.b32 	%f260, %r139;
	add.f32 	%f261, %f259, %f260;
	mov.b32 	%r140, %f261;
	shfl.sync.down.b32	%r141|%p40, %r140, 1, 31, -1;
	mov.b32 	%f262, %r141;
	add.f32 	%f263, %f261, %f262;
	mov.b32 	%r142, %f263;
	shfl.sync.idx.b32	%r143|%p41, %r142, 0, 31, -1;
	mov.b32 	%f264, %r143;
	neg.f32 	%f265, %f264;
	cvt.rn.f32.u32 	%f266, %r48;
	div.rn.f32 	%f31, %f265, %f266;
	setp.ne.s32 	%p42, %r2, 0;
	@%p42 bra 	$L__BB0_31;
	cvta.to.global.u64 	%rd41, %rd14;
	shl.b64 	%rd42, %rd3, 2;
	add.s64 	%rd43, %rd41, %rd42;
	st.global.f32 	[%rd43], %f31;
$L__BB0_31:
	ret;

}
	// .globl	_Z34cross_entropy_loss_back_f32_kernelILb1EEvPKfS1_S1_Pfii
.visible .entry _Z34cross_entropy_loss_back_f32_kernelILb1EEvPKfS1_S1_Pfii(
	.param .u64 .ptr .align 1 _Z34cross_entropy_loss_back_f32_kernelILb1EEvPKfS1_S1_Pfii_param_0,
	.param .u64 .ptr .align 1 _Z34cross_entropy_loss_back_f32_kernelILb1EEvPKfS1_S1_Pfii_param_1,
	.param .u64 .ptr .align 1 _Z34cross_entropy_loss_back_f32_kernelILb1EEvPKfS1_S1_Pfii_param_2,
	.param .u64 .ptr .align 1 _Z34cross_entropy_loss_back_f32_kernelILb1EEvPKfS1_S1_Pfii_param_3,
	.param .u32 _Z34cross_entropy_loss_back_f32_kernelILb1EEvPKfS1_S1_Pfii_param_4,
	.param .u32 _Z34cross_entropy_loss_back_f32_kernelILb1EEvPKfS1_S1_Pfii_param_5
)
{
	.reg .pred 	%p<29>;
	.reg .b32 	%r<132>;
	.reg .b32 	%f<159>;
	.reg .b64 	%rd<50>;

	ld.param.u64 	%rd23, [_Z34cross_entropy_loss_back_f32_kernelILb1EEvPKfS1_S1_Pfii_param_0];
	ld.param.u64 	%rd24, [_Z34cross_entropy_loss_back_f32_kernelILb1EEvPKfS1_S1_Pfii_param_1];
	ld.param.u64 	%rd25, [_Z34cross_entropy_loss_back_f32_kernelILb1EEvPKfS1_S1_Pfii_param_2];
	ld.param.u64 	%rd26, [_Z34cross_entropy_loss_back_f32_kernelILb1EEvPKfS1_S1_Pfii_param_3];
	ld.param.u32 	%r47, [_Z34cross_entropy_loss_back_f32_kernelILb1EEvPKfS1_S1_Pfii_param_4];
	ld.param.u32 	%r48, [_Z34cross_entropy_loss_back_f32_kernelILb1EEvPKfS1_S1_Pfii_param_5];
	cvta.to.global.u64 	%rd1, %rd24;
	cvta.to.global.u64 	%rd2, %rd26;
	cvta.to.global.u64 	%rd3, %rd25;
	mov.u32 	%r1, %ctaid.x;
	setp.ge.s32 	%p1, %r1, %r48;
	@%p1 bra 	$L__BB1_22;
	cvt.u64.u32 	%rd27, %r1;
	cvt.s64.s32 	%rd28, %r47;
	mul.lo.s64 	%rd4, %rd28, %rd27;
	mov.u32 	%r131, %tid.x;
	setp.ge.s32 	%p2, %r131, %r47;
	mov.f32 	%f153, 0fFF800000;
	@%p2 bra 	$L__BB1_8;
	not.b32 	%r49, %r131;
	add.s32 	%r3, %r47, %r49;
	and.b32  	%r50, %r3, 96;
	setp.eq.s32 	%p3, %r50, 96;
	mov.f32 	%f153, 0fFF800000;
	mov.u32 	%r118, %r131;
	@%p3 bra 	$L__BB1_5;
	shl.b32 	%r51, %r131, 2;
	mov.u32 	%r52, tmp;
	add.s32 	%r116, %r52, %r51;
	cvt.u64.u32 	%rd29, %r131;
	add.s64 	%rd30, %rd4, %rd29;
	shl.b64 	%rd31, %rd30, 2;
	add.s64 	%rd44, %rd1, %rd31;
	shr.u32 	%r53, %r3, 5;
	add.s32 	%r54, %r53, 1;
	and.b32  	%r55, %r54, 3;
	neg.s32 	%r115, %r55;
	mov.f32 	%f153, 0fFF800000;
	mov.u32 	%r118, %r131;
$L__BB1_4:
	.pragma "nounroll";
	ld.global.nc.f32 	%f22, [%rd44];
	max.f32 	%f153, %f153, %f22;
	st.shared.f32 	[%r116], %f22;
	add.s32 	%r118, %r118, 32;
	add.s32 	%r116, %r116, 128;
	add.s64 	%rd44, %rd44, 128;
	add.s32 	%r115, %r115, 1;
	setp.ne.s32 	%p4, %r115, 0;
	@%p4 bra 	$L__BB1_4;
$L__BB1_5:
	setp.lt.u32 	%p5, %r3, 96;
	@%p5 bra 	$L__BB1_8;
	cvt.u64.u32 	%rd32, %r118;
	add.s64 	%rd33, %rd4, %rd32;
	shl.b64 	%rd34, %rd33, 2;
	add.s64 	%rd35, %rd34, %rd1;
	add.s64 	%rd45, %rd35, 256;
	shl.b32 	%r56, %r118, 2;
	mov.u32 	%r57, tmp;
	add.s32 	%r58, %r56, %r57;
	add.s32 	%r119, %r58, 256;
$L__BB1_7:
	ld.global.nc.f32 	%f23, [%rd45+-256];
	max.f32 	%f24, %f153, %f23;
	st.shared.f32 	[%r119+-256], %f23;
	ld.global.nc.f32 	%f25, [%rd45+-128];
	max.f32 	%f26, %f24, %f25;
	st.shared.f32 	[%r119+-128], %f25;
	ld.global.nc.f32 	%f27, [%rd45];
	max.f32 	%f28, %f26, %f27;
	st.shared.f32 	[%r119], %f27;
	ld.global.nc.f32 	%f29, [%rd45+128];
	max.f32 	%f153, %f28, %f29;
	st.shared.f32 	[%r119+128], %f29;
	add.s32 	%r118, %r118, 128;
	add.s64 	%rd45, %rd45, 512;
	add.s32 	%r119, %r119, 512;
	setp.lt.s32 	%p6, %r118, %r47;
	@%p6 bra 	$L__BB1_7;
$L__BB1_8:
	setp.ge.s32 	%p7, %r131, %r47;
	bar.sync 	0;
	mov.b32 	%r59, %f153;
	shfl.sync.down.b32	%r60|%p8, %r59, 16, 31, -1;
	mov.b32 	%f31, %r60;
	max.f32 	%f32, %f153, %f31;
	mov.b32 	%r61, %f32;
	shfl.sync.down.b32	%r62|%p9, %r61, 8, 31, -1;
	mov.b32 	%f33, %r62;
	max.f32 	%f34, %f32, %f33;
	mov.b32 	%r63, %f34;
	shfl.sync.down.b32	%r64|%p10, %r63, 4, 31, -1;
	mov.b32 	%f35, %r64;
	max.f32 	%f36, %f34, %f35;
	mov.b32 	%r65, %f36;
	shfl.sync.down.b32	%r66|%p11, %r65, 2, 31, -1;
	mov.b32 	%f37, %r66;
	max.f32 	%f38, %f36, %f37;
	mov.b32 	%r67, %f38;
	shfl.sync.down.b32	%r68|%p12, %r67, 1, 31, -1;
	mov.b32 	%f39, %r68;
	max.f32 	%f40, %f38, %f39;
	mov.b32 	%r69, %f40;
	shfl.sync.idx.b32	%r70|%p13, %r69, 0, 31, -1;
	mov.b32 	%f8, %r70;
	mov.f32 	%f158, 0f00000000;
	@%p7 bra 	$L__BB1_15;
	not.b32 	%r71, %r131;
	add.s32 	%r18, %r47, %r71;
	and.b32  	%r72, %r18, 96;
	setp.eq.s32 	%p14, %r72, 96;
	mov.f32 	%f158, 0f00000000;
	mov.u32 	%r124, %r131;
	@%p14 bra 	$L__BB1_12;
	shl.b32 	%r73, %r131, 2;
	mov.u32 	%r74, tmp;
	add.s32 	%r122, %r74, %r73;
	shr.u32 	%r75, %r18, 5;
	add.s32 	%r76, %r75, 1;
	and.b32  	%r77, %r76, 3;
	neg.s32 	%r121, %r77;
	mov.f32 	%f158, 0f00000000;
	mov.u32 	%r124, %r131;
$L__BB1_11:
	.pragma "nounroll";
	ld.shared.f32 	%f44, [%r122];
	sub.f32 	%f45, %f44, %f8;
	fma.rn.f32 	%f46, %f45, 0f3BBB989D, 0f3F000000;
	cvt.sat.f32.f32 	%f47, %f46;
	mov.f32 	%f48, 0f4B400001;
	mov.f32 	%f49, 0f437C0000;
	fma.rm.f32 	%f50, %f47, %f49, %f48;
	add.f32 	%f51, %f50, 0fCB40007F;
	neg.f32 	%f52, %f51;
	fma.rn.f32 	%f53, %f45, 0f3FB8AA3B, %f52;
	fma.rn.f32 	%f54, %f45, 0f32A57060, %f53;
	mov.b32 	%r78, %f50;
	shl.b32 	%r79, %r78, 23;
	mov.b32 	%f55, %r79;
	ex2.approx.ftz.f32 	%f56, %f54;
	mul.f32 	%f57, %f56, %f55;
	add.f32 	%f158, %f158, %f57;
	st.shared.f32 	[%r122], %f57;
	add.s32 	%r124, %r124, 32;
	add.s32 	%r122, %r122, 128;
	add.s32 	%r121, %r121, 1;
	setp.ne.s32 	%p15, %r121, 0;
	@%p15 bra 	$L__BB1_11;
$L__BB1_12:
	setp.lt.u32 	%p16, %r18, 96;
	@%p16 bra 	$L__BB1_15;
	shl.b32 	%r80, %r124, 2;
	mov.u32 	%r81, tmp;
	add.s32 	%r82, %r80, %r81;
	add.s32 	%r125, %r82, 256;
$L__BB1_14:
	ld.shared.f32 	%f58, [%r125+-256];
	sub.f32 	%f59, %f58, %f8;
	fma.rn.f32 	%f60, %f59, 0f3BBB989D, 0f3F000000;
	cvt.sat.f32.f32 	%f61, %f60;
	mov.f32 	%f62, 0f4B400001;
	mov.f32 	%f63, 0f437C0000;
	fma.rm.f32 	%f64, %f61, %f63, %f62;
	add.f32 	%f65, %f64, 0fCB40007F;
	neg.f32 	%f66, %f65;
	fma.rn.f32 	%f67, %f59, 0f3FB8AA3B, %f66;
	fma.rn.f32 	%f68, %f59, 0f32A57060, %f67;
	mov.b32 	%r83, %f64;
	shl.b32 	%r84, %r83, 23;
	mov.b32 	%f69, %r84;
	ex2.approx.ftz.f32 	%f70, %f68;
	mul.f32 	%f71, %f70, %f69;
	add.f32 	%f72, %f158, %f71;
	st.shared.f32 	[%r125+-256], %f71;
	ld.shared.f32 	%f73, [%r125+-128];
	sub.f32 	%f74, %f73, %f8;
	fma.rn.f32 	%f75, %f74, 0f3BBB989D, 0f3F000000;
	cvt.sat.f32.f32 	%f76, %f75;
	fma.rm.f32 	%f77, %f76, %f63, %f62;
	add.f32 	%f78, %f77, 0fCB40007F;
	neg.f32 	%f79, %f78;
	fma.rn.f32 	%f80, %f74, 0f3FB8AA3B, %f79;
	fma.rn.f32 	%f81, %f74, 0f32A57060, %f80;
	mov.b32 	%r85, %f77;
	shl.b32 	%r86, %r85, 23;
	mov.b32 	%f82, %r86;
	ex2.approx.ftz.f32 	%f83, %f81;
	mul.f32 	%f84, %f83, %f82;
	add.f32 	%f85, %f72, %f84;
	st.shared.f32 	[%r125+-128], %f84;
	ld.shared.f32 	%f86, [%r125];
	sub.f32 	%f87, %f86, %f8;
	fma.rn.f32 	%f88, %f87, 0f3BBB989D, 0f3F000000;
	cvt.sat.f32.f32 	%f89, %f88;
	fma.rm.f32 	%f90, %f89, %f63, %f62;
	add.f32 	%f91, %f90, 0fCB40007F;
	neg.f32 	%f92, %f91;
	fma.rn.f32 	%f93, %f87, 0f3FB8AA3B, %f92;
	fma.rn.f32 	%f94, %f87, 0f32A57060, %f93;
	mov.b32 	%r87, %f90;
	shl.b32 	%r88, %r87, 23;
	mov.b32 	%f95, %r88;
	ex2.approx.ftz.f32 	%f96, %f94;
	mul.f32 	%f97, %f96, %f95;
	add.f32 	%f98, %f85, %f97;
	st.shared.f32 	[%r125], %f97;
	ld.shared.f32 	%f99, [%r125+128];
	sub.f32 	%f100, %f99, %f8;
	fma.rn.f32 	%f101, %f100, 0f3BBB989D, 0f3F000000;
	cvt.sat.f32.f32 	%f102, %f101;
	fma.rm.f32 	%f103, %f102, %f63, %f62;
	add.f32 	%f104, %f103, 0fCB40007F;
	neg.f32 	%f105, %f104;
	fma.rn.f32 	%f106, %f100, 0f3FB8AA3B, %f105;
	fma.rn.f32 	%f107, %f100, 0f32A57060, %f106;
	mov.b32 	%r89, %f103;
	shl.b32 	%r90, %r89, 23;
	mov.b32 	%f108, %r90;
	ex2.approx.ftz.f32 	%f109, %f107;
	mul.f32 	%f110, %f109, %f108;
	add.f32 	%f158, %f98, %f110;
	st.shared.f32 	[%r125+128], %f110;
	add.s32 	%r124, %r124, 128;
	add.s32 	%r125, %r125, 512;
	setp.lt.s32 	%p17, %r124, %r47;
	@%p17 bra 	$L__BB1_14;
$L__BB1_15:
	setp.ge.s32 	%p18, %r131, %r47;
	bar.sync 	0;
	mov.b32 	%r91, %f158;
	shfl.sync.down.b32	%r92|%p19, %r91, 16, 31, -1;
	mov.b32 	%f111, %r92;
	add.f32 	%f112, %f158, %f111;
	mov.b32 	%r93, %f112;
	shfl.sync.down.b32	%r94|%p20, %r93, 8, 31, -1;
	mov.b32 	%f113, %r94;
	add.f32 	%f114, %f112, %f113;
	mov.b32 	%r95, %f114;
	shfl.sync.down.b32	%r96|%p21, %r95, 4, 31, -1;
	mov.b32 	%f115, %r96;
	add.f32 	%f116, %f114, %f115;
	mov.b32 	%r97, %f116;
	shfl.sync.down.b32	%r98|%p22, %r97, 2, 31, -1;
	mov.b32 	%f117, %r98;
	add.f32 	%f118, %f116, %f117;
	mov.b32 	%r99, %f118;
	shfl.sync.down.b32	%r100|%p23, %r99, 1, 31, -1;
	mov.b32 	%f119, %r100;
	add.f32 	%f120, %f118, %f119;
	mov.b32 	%r101, %f120;
	shfl.sync.idx.b32	%r102|%p24, %r101, 0, 31, -1;
	mov.b32 	%f121, %r102;
	rcp.rn.f32 	%f16, %f121;
	cvta.to.global.u64 	%rd36, %rd23;
	ld.global.nc.f32 	%f122, [%rd36];
	cvt.rn.f32.u32 	%f123, %r48;
	div.rn.f32 	%f17, %f122, %f123;
	@%p18 bra 	$L__BB1_22;
	not.b32 	%r103, %r131;
	add.s32 	%r33, %r47, %r103;
	and.b32  	%r104, %r33, 96;
	setp.eq.s32 	%p25, %r104, 96;
	@%p25 bra 	$L__BB1_19;
	shr.u32 	%r105, %r33, 5;
	add.s32 	%r106, %r105, 1;
	and.b32  	%r107, %r106, 3;
	cvt.u64.u32 	%rd37, %r131;
	add.s64 	%rd38, %rd4, %rd37;
	shl.b64 	%rd39, %rd38, 2;
	add.s64 	%rd47, %rd2, %rd39;
	add.s64 	%rd46, %rd3, %rd39;
	shl.b32 	%r108, %r131, 2;
	mov.u32 	%r109, tmp;
	add.s32 	%r128, %r109, %r108;
	neg.s32 	%r127, %r107;
	shl.b32 	%r110, %r106, 5;
	and.b32  	%r111, %r110, 96;
	add.s32 	%r131, %r131, %r111;
$L__BB1_18:
	.pragma "nounroll";
	ld.shared.f32 	%f124, [%r128];
	mul.f32 	%f125, %f16, %f124;
	ld.global.nc.f32 	%f126, [%rd46];
	sub.f32 	%f127, %f125, %f126;
	mul.f32 	%f128, %f17, %f127;
	st.global.f32 	[%rd47], %f128;
	add.s64 	%rd47, %rd47, 128;
	add.s64 	%rd46, %rd46, 128;
	add.s32 	%r128, %r128, 128;
	add.s32 	%r127, %r127, 1;
	setp.ne.s32 	%p26, %r127, 0;
	@%p26 bra 	$L__BB1_18;
$L__BB1_19:
	setp.lt.u32 	%p27, %r33, 96;
	@%p27 bra 	$L__BB1_22;
	shl.b32 	%r112, %r131, 2;
	mov.u32 	%r113, tmp;
	add.s32 	%r114, %r112, %r113;
	add.s32 	%r130, %r114, 256;
	cvt.u64.u32 	%rd40, %r131;
	add.s64 	%rd41, %rd4, %rd40;
	shl.b64 	%rd42, %rd41, 2;
	add.s64 	%rd43, %rd42, 256;
	add.s64 	%rd49, %rd3, %rd43;
	add.s64 	%rd48, %rd2, %rd43;
$L__BB1_21:
	ld.shared.f32 	%f129, [%r130+-256];
	mul.f32 	%f130, %f16, %f129;
	ld.global.nc.f32 	%f131, [%rd49+-256];
	sub.f32 	%f132, %f130, %f131;
	mul.f32 	%f133, %f17, %f132;
	st.global.f32 	[%rd48+-256], %f133;
	ld.shared.f32 	%f134, [%r130+-128];
	mul.f32 	%f135, %f16, %f134;
	ld.global.nc.f32 	%f136, [%rd49+-128];
	sub.f32 	%f137, %f135, %f136;
	mul.f32 	%f138, %f17, %f137;
	st.global.f32 	[%rd48+-128], %f138;
	ld.shared.f32 	%f139, [%r130];
	mul.f32 	%f140, %f16, %f139;
	ld.global.nc.f32 	%f141, [%rd49];
	sub.f32 	%f142, %f140, %f141;
	mul.f32 	%f143, %f17, %f142;
	st.global.f32 	[%rd48], %f143;
	ld.shared.f32 	%f144, [%r130+128];
	mul.f32 	%f145, %f16, %f144;
	ld.global.nc.f32 	%f146, [%rd49+128];
	sub.f32 	%f147, %f145, %f146;
	mul.f32 	%f148, %f17, %f147;
	st.global.f32 	[%rd48+128], %f148;
	add.s32 	%r131, %r131, 128;
	add.s32 	%r130, %r130, 512;
	add.s64 	%rd49, %rd49, 512;
	add.s64 	%rd48, %rd48, 512;
	setp.lt.s32 	%p28, %r131, %r47;
	@%p28 bra 	$L__BB1_21;
$L__BB1_22:
	ret;

}
	// .globl	_Z29cross_entropy_loss_f32_kernelILb0EEvPKfS1_Pfii
.visible .entry _Z29cross_entropy_loss_f32_kernelILb0EEvPKfS1_Pfii(
	.param .u64 .ptr .align 1 _Z29cross_entropy_loss_f32_kernelILb0EEvPKfS1_Pfii_param_0,
	.param .u64 .ptr .align 1 _Z29cross_entropy_loss_f32_kernelILb0EEvPKfS1_Pfii_param_1,
	.param .u64 .ptr .align 1 _Z29cross_entropy_loss_f32_kernelILb0EEvPKfS1_Pfii_param_2,
	.param .u32 _Z29cross_entropy_loss_f32_kernelILb0EEvPKfS1_Pfii_param_3,
	.param .u32 _Z29cross_entropy_loss_f32_kernelILb0EEvPKfS1_Pfii_param_4
)
{
	.reg .pred 	%p<49>;
	.reg .b32 	%r<148>;
	.reg .b32 	%f<447>;
	.reg .b64 	%rd<81>;

	ld.param.u64 	%rd21, [_Z29cross_entropy_loss_f32_kernelILb0EEvPKfS1_Pfii_param_0];
	ld.param.u64 	%rd23, [_Z29cross_entropy_loss_f32_kernelILb0EEvPKfS1_Pfii_param_1];
	ld.param.u64 	%rd22, [_Z29cross_entropy_loss_f32_kernelILb0EEvPKfS1_Pfii_param_2];
	ld.param.u32 	%r46, [_Z29cross_entropy_loss_f32_kernelILb0EEvPKfS1_Pfii_param_3];
	ld.param.u32 	%r47, [_Z29cross_entropy_loss_f32_kernelILb0EEvPKfS1_Pfii_param_4];
	cvta.to.global.u64 	%rd1, %rd23;
	mov.u32 	%r1, %ctaid.x;
	setp.ge.s32 	%p1, %r1, %r47;
	@%p1 bra 	$L__BB2_40;
	cvta.to.global.u64 	%rd2, %rd21;
	cvt.u64.u32 	%rd3, %r1;
	cvt.s64.s32 	%rd24, %r46;
	mul.lo.s64 	%rd4, %rd24, %rd3;
	shl.b64 	%rd25, %rd4, 2;
	add.s64 	%rd5, %rd2, %rd25;
	mov.u32 	%r2, %tid.x;
	setp.ge.s32 	%p2, %r2, %r46;
	mov.f32 	%f430, 0fFF800000;
	@%p2 bra 	$L__BB2_14;
	not.b32 	%r48, %r2;
	add.s32 	%r49, %r46, %r48;
	shr.u32 	%r50, %r49, 5;
	add.s32 	%r3, %r50, 1;
	and.b32  	%r4, %r3, 15;
	setp.lt.u32 	%p3, %r49, 480;
	mov.f32 	%f430, 0fFF800000;
	mov.u32 	%r137, %r2;
	@%p3 bra 	$L__BB2_5;
	and.b32  	%r51, %r3, 268435440;
	neg.s32 	%r136, %r51;
	mul.wide.u32 	%rd27, %r2, 4;
	add.s64 	%rd28, %rd25, %rd27;
	add.s64 	%rd29, %rd28, %rd2;
	add.s64 	%rd77, %rd29, 1024;
	mov.f32 	%f430, 0fFF800000;
	mov.u32 	%r137, %r2;
$L__BB2_4:
	.pragma "nounroll";
	ld.global.nc.f32 	%f45, [%rd77+-1024];
	max.f32 	%f46, %f430, %f45;
	ld.global.nc.f32 	%f47, [%rd77+-896];
	max.f32 	%f48, %f46, %f47;
	ld.global.nc.f32 	%f49, [%rd77+-768];
	max.f32 	%f50, %f48, %f49;
	ld.global.nc.f32 	%f51, [%rd77+-640];
	max.f32 	%f52, %f50, %f51;
	ld.global.nc.f32 	%f53, [%rd77+-512];
	max.f32 	%f54, %f52, %f53;
	ld.global.nc.f32 	%f55, [%rd77+-384];
	max.f32 	%f56, %f54, %f55;
	ld.global.nc.f32 	%f57, [%rd77+-256];
	max.f32 	%f58, %f56, %f57;
	ld.global.nc.f32 	%f59, [%rd77+-128];
	max.f32 	%f60, %f58, %f59;
	ld.global.nc.f32 	%f61, [%rd77];
	max.f32 	%f62, %f60, %f61;
	ld.global.nc.f32 	%f63, [%rd77+128];
	max.f32 	%f64, %f62, %f63;
	ld.global.nc.f32 	%f65, [%rd77+256];
	max.f32 	%f66, %f64, %f65;
	ld.global.nc.f32 	%f67, [%rd77+384];
	max.f32 	%f68, %f66, %f67;
	ld.global.nc.f32 	%f69, [%rd77+512];
	max.f32 	%f70, %f68, %f69;
	ld.global.nc.f32 	%f71, [%rd77+640];
	max.f32 	%f72, %f70, %f71;
	ld.global.nc.f32 	%f73, [%rd77+768];
	max.f32 	%f74, %f72, %f73;
	ld.global.nc.f32 	%f75, [%rd77+896];
	max.f32 	%f430, %f74, %f75;
	add.s32 	%r137, %r137, 512;
	add.s32 	%r136, %r136, 16;
	add.s64 	%rd77, %rd77, 2048;
	setp.eq.s32 	%p4, %r136, 0;
	@%p4 bra 	$L__BB2_5;
	bra.uni 	$L__BB2_4;
$L__BB2_5:
	setp.eq.s32 	%p5, %r4, 0;
	@%p5 bra 	$L__BB2_14;
	and.b32  	%r7, %r3, 7;
	setp.lt.u32 	%p6, %r4, 8;
	@%p6 bra 	$L__BB2_8;
	mul.wide.u32 	%rd30, %r137, 4;
	add.s64 	%rd31, %rd5, %rd30;
	ld.global.nc.f32 	%f77, [%rd31];
	max.f32 	%f78, %f430, %f77;
	ld.global.nc.f32 	%f79, [%rd31+128];
	max.f32 	%f80, %f78, %f79;
	ld.global.nc.f32 	%f81, [%rd31+256];
	max.f32 	%f82, %f80, %f81;
	ld.global.nc.f32 	%f83, [%rd31+384];
	max.f32 	%f84, %f82, %f83;
	ld.global.nc.f32 	%f85, [%rd31+512];
	max.f32 	%f86, %f84, %f85;
	ld.global.nc.f32 	%f87, [%rd31+640];
	max.f32 	%f88, %f86, %f87;
	ld.global.nc.f32 	%f89, [%rd31+768];
	max.f32 	%f90, %f88, %f89;
	ld.global.nc.f32 	%f91, [%rd31+896];
	max.f32 	%f430, %f90, %f91;
	add.s32 	%r137, %r137, 256;
$L__BB2_8:
	setp.eq.s32 	%p7, %r7, 0;
	@%p7 bra 	$L__BB2_14;
	and.b32  	%r10, %r3, 3;
	setp.lt.u32 	%p8, %r7, 4;
	@%p8 bra 	$L__BB2_11;
	mul.wide.u32 	%rd32, %r137, 4;
	add.s64 	%rd33, %rd5, %rd32;
	ld.global.nc.f32 	%f93, [%rd33];
	max.f32 	%f94, %f430, %f93;
	ld.global.nc.f32 	%f95, [%rd33+128];
	max.f32 	%f96, %f94, %f95;
	ld.global.nc.f32 	%f97, [%rd33+256];
	max.f32 	%f98, %f96, %f97;
	ld.global.nc.f32 	%f99, [%rd33+384];
	max.f32 	%f430, %f98, %f99;
	add.s32 	%r137, %r137, 128;
$L__BB2_11:
	setp.eq.s32 	%p9, %r10, 0;
	@%p9 bra 	$L__BB2_14;
	mul.wide.u32 	%rd35, %r137, 4;
	add.s64 	%rd36, %rd25, %rd35;
	add.s64 	%rd76, %rd2, %rd36;
	neg.s32 	%r135, %r10;
$L__BB2_13:
	.pragma "nounroll";
	ld.global.nc.f32 	%f100, [%rd76];
	max.f32 	%f430, %f430, %f100;
	add.s64 	%rd76, %rd76, 128;
	add.s32 	%r135, %r135, 1;
	setp.eq.s32 	%p10, %r135, 0;
	@%p10 bra 	$L__BB2_14;
	bra.uni 	$L__BB2_13;
$L__BB2_14:
	setp.ge.s32 	%p11, %r2, %r46;
	mov.b32 	%r52, %f430;
	shfl.sync.down.b32	%r53|%p12, %r52, 16, 31, -1;
	mov.b32 	%f102, %r53;
	max.f32 	%f103, %f430, %f102;
	mov.b32 	%r54, %f103;
	shfl.sync.down.b32	%r55|%p13, %r54, 8, 31, -1;
	mov.b32 	%f104, %r55;
	max.f32 	%f105, %f103, %f104;
	mov.b32 	%r56, %f105;
	shfl.sync.down.b32	%r57|%p14, %r56, 4, 31, -1;
	mov.b32 	%f106, %r57;
	max.f32 	%f107, %f105, %f106;
	mov.b32 	%r58, %f107;
	shfl.sync.down.b32	%r59|%p15, %r58, 2, 31, -1;
	mov.b32 	%f108, %r59;
	max.f32 	%f109, %f107, %f108;
	mov.b32 	%r60, %f109;
	shfl.sync.down.b32	%r61|%p16, %r60, 1, 31, -1;
	mov.b32 	%f110, %r61;
	max.f32 	%f111, %f109, %f110;
	mov.b32 	%r62, %f111;
	shfl.sync.idx.b32	%r63|%p17, %r62, 0, 31, -1;
	mov.b32 	%f14, %r63;
	mov.f32 	%f438, 0f00000000;
	@%p11 bra 	$L__BB2_26;
	not.b32 	%r64, %r2;
	add.s32 	%r20, %r46, %r64;
	shr.u32 	%r65, %r20, 5;
	add.s32 	%r21, %r65, 1;
	and.b32  	%r22, %r21, 7;
	setp.lt.u32 	%p18, %r20, 224;
	mov.f32 	%f438, 0f00000000;
	mov.u32 	%r142, %r2;
	@%p18 bra 	$L__BB2_18;
	and.b32  	%r66, %r21, 268435448;
	neg.s32 	%r141, %r66;
	mul.wide.u32 	%rd38, %r2, 4;
	add.s64 	%rd39, %rd25, %rd38;
	add.s64 	%rd40, %rd39, %rd2;
	add.s64 	%rd78, %rd40, 512;
	mov.f32 	%f438, 0f00000000;
	mov.u32 	%r142, %r2;
$L__BB2_17:
	.pragma "nounroll";
	ld.global.nc.f32 	%f115, [%rd78+-512];
	sub.f32 	%f116, %f115, %f14;
	fma.rn.f32 	%f117, %f116, 0f3BBB989D, 0f3F000000;
	cvt.sat.f32.f32 	%f118, %f117;
	mov.f32 	%f119, 0f4B400001;
	mov.f32 	%f120, 0f437C0000;
	fma.rm.f32 	%f121, %f118, %f120, %f119;
	add.f32 	%f122, %f121, 0fCB40007F;
	neg.f32 	%f123, %f122;
	fma.rn.f32 	%f124, %f116, 0f3FB8AA3B, %f123;
	fma.rn.f32 	%f125, %f116, 0f32A57060, %f124;
	mov.b32 	%r67, %f121;
	shl.b32 	%r68, %r67, 23;
	mov.b32 	%f126, %r68;
	ex2.approx.ftz.f32 	%f127, %f125;
	fma.rn.f32 	%f128, %f127, %f126, %f438;
	ld.global.nc.f32 	%f129, [%rd78+-384];
	sub.f32 	%f130, %f129, %f14;
	fma.rn.f32 	%f131, %f130, 0f3BBB989D, 0f3F000000;
	cvt.sat.f32.f32 	%f132, %f131;
	fma.rm.f32 	%f133, %f132, %f120, %f119;
	add.f32 	%f134, %f133, 0fCB40007F;
	neg.f32 	%f135, %f134;
	fma.rn.f32 	%f136, %f130, 0f3FB8AA3B, %f135;
	fma.rn.f32 	%f137, %f130, 0f32A57060, %f136;
	mov.b32 	%r69, %f133;
	shl.b32 	%r70, %r69, 23;
	mov.b32 	%f138, %r70;
	ex2.approx.ftz.f32 	%f139, %f137;
	fma.rn.f32 	%f140, %f139, %f138, %f128;
	ld.global.nc.f32 	%f141, [%rd78+-256];
	sub.f32 	%f142, %f141, %f14;
	fma.rn.f32 	%f143, %f142, 0f3BBB989D, 0f3F000000;
	cvt.sat.f32.f32 	%f144, %f143;
	fma.rm.f32 	%f145, %f144, %f120, %f119;
	add.f32 	%f146, %f145, 0fCB40007F;
	neg.f32 	%f147, %f146;
	fma.rn.f32 	%f148, %f142, 0f3FB8AA3B, %f147;
	fma.rn.f32 	%f149, %f142, 0f32A57060, %f148;
	mov.b32 	%r71, %f145;
	shl.b32 	%r72, %r71, 23;
	mov.b32 	%f150, %r72;
	ex2.approx.ftz.f32 	%f151, %f149;
	fma.rn.f32 	%f152, %f151, %f150, %f140;
	ld.global.nc.f32 	%f153, [%rd78+-128];
	sub.f32 	%f154, %f153, %f14;
	fma.rn.f32 	%f155, %f154, 0f3BBB989D, 0f3F000000;
	cvt.sat.f32.f32 	%f156, %f155;
	fma.rm.f32 	%f157, %f156, %f120, %f119;
	add.f32 	%f158, %f157, 0fCB40007F;
	neg.f32 	%f159, %f158;
	fma.rn.f32 	%f160, %f154, 0f3FB8AA3B, %f159;
	fma.rn.f32 	%f161, %f154, 0f32A57060, %f160;
	mov.b32 	%r73, %f157;
	shl.b32 	%r74, %r73, 23;
	mov.b32 	%f162, %r74;
	ex2.approx.ftz.f32 	%f163, %f161;
	fma.rn.f32 	%f164, %f163, %f162, %f152;
	ld.global.nc.f32 	%f165, [%rd78];
	sub.f32 	%f166, %f165, %f14;
	fma.rn.f32 	%f167, %f166, 0f3BBB989D, 0f3F000000;
	cvt.sat.f32.f32 	%f168, %f167;
	fma.rm.f32 	%f169, %f168, %f120, %f119;
	add.f32 	%f170, %f169, 0fCB40007F;
	neg.f32 	%f171, %f170;
	fma.rn.f32 	%f172, %f166, 0f3FB8AA3B, %f171;
	fma.rn.f32 	%f173, %f166, 0f32A57060, %f172;
	mov.b32 	%r75, %f169;
	shl.b32 	%r76, %r75, 23;
	mov.b32 	%f174, %r76;
	ex2.approx.ftz.f32 	%f175, %f173;
	fma.rn.f32 	%f176, %f175, %f174, %f164;
	ld.global.nc.f32 	%f177, [%rd78+128];
	sub.f32 	%f178, %f177, %f14;
	fma.rn.f32 	%f179, %f178, 0f3BBB989D, 0f3F000000;
	cvt.sat.f32.f32 	%f180, %f179;
	fma.rm.f32 	%f181, %f180, %f120, %f119;
	add.f32 	%f182, %f181, 0fCB40007F;
	neg.f32 	%f183, %f182;
	fma.rn.f32 	%f184, %f178, 0f3FB8AA3B, %f183;
	fma.rn.f32 	%f185, %f178, 0f32A57060, %f184;
	mov.b32 	%r77, %f181;
	shl.b32 	%r78, %r77, 23;
	mov.b32 	%f186, %r78;
	ex2.approx.ftz.f32 	%f187, %f185;
	fma.rn.f32 	%f188, %f187, %f186, %f176;
	ld.global.nc.f32 	%f189, [%rd78+256];
	sub.f32 	%f190, %f189, %f14;
	fma.rn.f32 	%f191, %f190, 0f3BBB989D, 0f3F000000;
	cvt.sat.f32.f32 	%f192, %f191;
	fma.rm.f32 	%f193, %f192, %f120, %f119;
	add.f32 	%f194, %f193, 0fCB40007F;
	neg.f32 	%f195, %f194;
	fma.rn.f32 	%f196, %f190, 0f3FB8AA3B, %f195;
	fma.rn.f32 	%f197, %f190, 0f32A57060, %f196;
	mov.b32 	%r79, %f193;
	shl.b32 	%r80, %r79, 23;
	mov.b32 	%f198, %r80;
	ex2.approx.ftz.f32 	%f199, %f197;
	fma.rn.f32 	%f200, %f199, %f198, %f188;
	ld.global.nc.f32 	%f201, [%rd78+384];
	sub.f32 	%f202, %f201, %f14;
	fma.rn.f32 	%f203, %f202, 0f3BBB989D, 0f3F000000;
	cvt.sat.f32.f32 	%f204, %f203;
	fma.rm.f32 	%f205, %f204, %f120, %f119;
	add.f32 	%f206, %f205, 0fCB40007F;
	neg.f32 	%f207, %f206;
	fma.rn.f32 	%f208, %f202, 0f3FB8AA3B, %f207;
	fma.rn.f32 	%f209, %f202, 0f32A57060, %f208;
	mov.b32 	%r81, %f205;
	shl.b32 	%r82, %r81, 23;
	mov.b32 	%f210, %r82;
	ex2.approx.ftz.f32 	%f211, %f209;
	fma.rn.f32 	%f438, %f211, %f210, %f200;
	add.s32 	%r142, %r142, 256;
	add.s32 	%r141, %r141, 8;
	add.s64 	%rd78, %rd78, 1024;
	setp.eq.s32 	%p19, %r141, 0;
	@%p19 bra 	$L__BB2_18;
	bra.uni 	$L__BB2_17;
$L__BB2_18:
	setp.eq.s32 	%p20, %r22, 0;
	@%p20 bra 	$L__BB2_26;
	setp.lt.u32 	%p21, %r22, 4;
	@%p21 bra 	$L__BB2_21;
	mul.wide.u32 	%rd41, %r142, 4;
	add.s64 	%rd42, %rd5, %rd41;
	ld.global.nc.f32 	%f213, [%rd42];
	sub.f32 	%f214, %f213, %f14;
	fma.rn.f32 	%f215, %f214, 0f3BBB989D, 0f3F000000;
	cvt.sat.f32.f32 	%f216, %f215;
	mov.f32 	%f217, 0f4B400001;
	mov.f32 	%f218, 0f437C0000;
	fma.rm.f32 	%f219, %f216, %f218, %f217;
	add.f32 	%f220, %f219, 0fCB40007F;
	neg.f32 	%f221, %f220;
	fma.rn.f32 	%f222, %f214, 0f3FB8AA3B, %f221;
	fma.rn.f32 	%f223, %f214, 0f32A57060, %f222;
	mov.b32 	%r83, %f219;
	shl.b32 	%r84, %r83, 23;
	mov.b32 	%f224, %r84;
	ex2.approx.ftz.f32 	%f225, %f223;
	fma.rn.f32 	%f226, %f225, %f224, %f438;
	ld.global.nc.f32 	%f227, [%rd42+128];
	sub.f32 	%f228, %f227, %f14;
	fma.rn.f32 	%f229, %f228, 0f3BBB989D, 0f3F000000;
	cvt.sat.f32.f32 	%f230, %f229;
	fma.rm.f32 	%f231, %f230, %f218, %f217;
	add.f32 	%f232, %f231, 0fCB40007F;
	neg.f32 	%f233, %f232;
	fma.rn.f32 	%f234, %f228, 0f3FB8AA3B, %f233;
	fma.rn.f32 	%f235, %f228, 0f32A57060, %f234;
	mov.b32 	%r85, %f231;
	shl.b32 	%r86, %r85, 23;
	mov.b32 	%f236, %r86;
	ex2.approx.ftz.f32 	%f237, %f235;
	fma.rn.f32 	%f238, %f237, %f236, %f226;
	ld.global.nc.f32 	%f239, [%rd42+256];
	sub.f32 	%f240, %f239, %f14;
	fma.rn.f32 	%f241, %f240, 0f3BBB989D, 0f3F000000;
	cvt.sat.f32.f32 	%f242, %f241;
	fma.rm.f32 	%f243, %f242, %f218, %f217;
	add.f32 	%f244, %f243, 0fCB40007F;
	neg.f32 	%f245, %f244;
	fma.rn.f32 	%f246, %f240, 0f3FB8AA3B, %f245;
	fma.rn.f32 	%f247, %f240, 0f32A57060, %f246;
	mov.b32 	%r87, %f243;
	shl.b32 	%r88, %r87, 23;
	mov.b32 	%f248, %r88;
	ex2.approx.ftz.f32 	%f249, %f247;
	fma.rn.f32 	%f250, %f249, %f248, %f238;
	ld.global.nc.f32 	%f251, [%rd42+384];
	sub.f32 	%f252, %f251, %f14;
	fma.rn.f32 	%f253, %f252, 0f3BBB989D, 0f3F000000;
	cvt.sat.f32.f32 	%f254, %f253;
	fma.rm.f32 	%f255, %f254, %f218, %f217;
	add.f32 	%f256, %f255, 0fCB40007F;
	neg.f32 	%f257, %f256;
	fma.rn.f32 	%f258, %f252, 0f3FB8AA3B, %f257;
	fma.rn.f32 	%f259, %f252, 0f32A57060, %f258;
	mov.b32 	%r89, %f255;
	shl.b32 	%r90, %r89, 23;
	mov.b32 	%f260, %r90;
	ex2.approx.ftz.f32 	%f261, %f259;
	fma.rn.f32 	%f438, %f261, %f260, %f250;
	add.s32 	%r142, %r142, 128;
$L__BB2_21:
	and.b32  	%r91, %r21, 3;
	setp.eq.s32 	%p22, %r91, 0;
	@%p22 bra 	$L__BB2_26;
	setp.eq.s32 	%p23, %r91, 1;
	@%p23 bra 	$L__BB2_24;
	mul.wide.u32 	%rd43, %r142, 4;
	add.s64 	%rd44, %rd5, %rd43;
	ld.global.nc.f32 	%f263, [%rd44];
	sub.f32 	%f264, %f263, %f14;
	fma.rn.f32 	%f265, %f264, 0f3BBB989D, 0f3F000000;
	cvt.sat.f32.f32 	%f266, %f265;
	mov.f32 	%f267, 0f4B400001;
	mov.f32 	%f268, 0f437C0000;
	fma.rm.f32 	%f269, %f266, %f268, %f267;
	add.f32 	%f270, %f269, 0fCB40007F;
	neg.f32 	%f271, %f270;
	fma.rn.f32 	%f272, %f264, 0f3FB8AA3B, %f271;
	fma.rn.f32 	%f273, %f264, 0f32A57060, %f272;
	mov.b32 	%r92, %f269;
	shl.b32 	%r93, %r92, 23;
	mov.b32 	%f274, %r93;
	ex2.approx.ftz.f32 	%f275, %f273;
	fma.rn.f32 	%f276, %f275, %f274, %f438;
	ld.global.nc.f32 	%f277, [%rd44+128];
	sub.f32 	%f278, %f277, %f14;
	fma.rn.f32 	%f279, %f278, 0f3BBB989D, 0f3F000000;
	cvt.sat.f32.f32 	%f280, %f279;
	fma.rm.f32 	%f281, %f280, %f268, %f267;
	add.f32 	%f282, %f281, 0fCB40007F;
	neg.f32 	%f283, %f282;
	fma.rn.f32 	%f284, %f278, 0f3FB8AA3B, %f283;
	fma.rn.f32 	%f285, %f278, 0f32A57060, %f284;
	mov.b32 	%r94, %f281;
	shl.b32 	%r95, %r94, 23;
	mov.b32 	%f286, %r95;
	ex2.approx.ftz.f32 	%f287, %f285;
	fma.rn.f32 	%f438, %f287, %f286, %f276;
	add.s32 	%r142, %r142, 64;
$L__BB2_24:
	and.b32  	%r96, %r20, 32;
	setp.ne.s32 	%p24, %r96, 0;
	@%p24 bra 	$L__BB2_26;
	mul.wide.u32 	%rd45, %r142, 4;
	add.s64 	%rd46, %rd5, %rd45;
	ld.global.nc.f32 	%f288, [%rd46];
	sub.f32 	%f289, %f288, %f14;
	fma.rn.f32 	%f290, %f289, 0f3BBB989D, 0f3F000000;
	cvt.sat.f32.f32 	%f291, %f290;
	mov.f32 	%f292, 0f4B400001;
	mov.f32 	%f293, 0f437C0000;
	fma.rm.f32 	%f294, %f291, %f293, %f292;
	add.f32 	%f295, %f294, 0fCB40007F;
	neg.f32 	%f296, %f295;
	fma.rn.f32 	%f297, %f289, 0f3FB8AA3B, %f296;
	fma.rn.f32 	%f298, %f289, 0f32A57060, %f297;
	mov.b32 	%r97, %f294;
	shl.b32 	%r98, %r97, 23;
	mov.b32 	%f299, %r98;
	ex2.approx.ftz.f32 	%f300, %f298;
	fma.rn.f32 	%f438, %f300, %f299, %f438;
$L__BB2_26:
	setp.ge.s32 	%p25, %r2, %r46;
	mov.b32 	%r99, %f438;
	shfl.sync.down.b32	%r100|%p26, %r99, 16, 31, -1;
	mov.b32 	%f302, %r100;
	add.f32 	%f303, %f438, %f302;
	mov.b32 	%r101, %f303;
	shfl.sync.down.b32	%r102|%p27, %r101, 8, 31, -1;
	mov.b32 	%f304, %r102;
	add.f32 	%f305, %f303, %f304;
	mov.b32 	%r103, %f305;
	shfl.sync.down.b32	%r104|%p28, %r103, 4, 31, -1;
	mov.b32 	%f306, %r104;
	add.f32 	%f307, %f305, %f306;
	mov.b32 	%r105, %f307;
	shfl.sync.down.b32	%r106|%p29, %r105, 2, 31, -1;
	mov.b32 	%f308, %r106;
	add.f32 	%f309, %f307, %f308;
	mov.b32 	%r107, %f309;
	shfl.sync.down.b32	%r108|%p30, %r107, 1, 31, -1;
	mov.b32 	%f310, %r108;
	add.f32 	%f311, %f309, %f310;
	mov.b32 	%r109, %f311;
	shfl.sync.idx.b32	%r110|%p31, %r109, 0, 31, -1;
	mov.b32 	%f312, %r110;
	setp.lt.f32 	%p32, %f312, 0f00800000;
	mul.f32 	%f313, %f312, 0f4B000000;
	selp.f32 	%f314, %f313, %f312, %p32;
	selp.f32 	%f315, 0fC1B80000, 0f00000000, %p32;
	mov.b32 	%r111, %f314;
	add.s32 	%r112, %r111, -1059760811;
	and.b32  	%r113, %r112, -8388608;
	sub.s32 	%r114, %r111, %r113;
	mov.b32 	%f316, %r114;
	cvt.rn.f32.s32 	%f317, %r113;
	fma.rn.f32 	%f318, %f317, 0f34000000, %f315;
	add.f32 	%f319, %f316, 0fBF800000;
	fma.rn.f32 	%f320, %f319, 0fBE055027, 0f3E1039F6;
	fma.rn.f32 	%f321, %f320, %f319, 0fBDF8CDCC;
	fma.rn.f32 	%f322, %f321, %f319, 0f3E0F2955;
	fma.rn.f32 	%f323, %f322, %f319, 0fBE2AD8B9;
	fma.rn.f32 	%f324, %f323, %f319, 0f3E4CED0B;
	fma.rn.f32 	%f325, %f324, %f319, 0fBE7FFF22;
	fma.rn.f32 	%f326, %f325, %f319, 0f3EAAAA78;
	fma.rn.f32 	%f327, %f326, %f319, 0fBF000000;
	mul.f32 	%f328, %f319, %f327;
	fma.rn.f32 	%f329, %f328, %f319, %f319;
	fma.rn.f32 	%f330, %f318, 0f3F317218, %f329;
	setp.gt.u32 	%p33, %r111, 2139095039;
	fma.rn.f32 	%f331, %f314, 0f7F800000, 0f7F800000;
	selp.f32 	%f332, %f331, %f330, %p33;
	setp.eq.f32 	%p34, %f314, 0f00000000;
	selp.f32 	%f27, 0fFF800000, %f332, %p34;
	mov.f32 	%f446, 0f00000000;
	@%p25 bra 	$L__BB2_38;
	not.b32 	%r115, %r2;
	add.s32 	%r33, %r46, %r115;
	shr.u32 	%r116, %r33, 5;
	add.s32 	%r34, %r116, 1;
	and.b32  	%r35, %r34, 7;
	setp.lt.u32 	%p35, %r33, 224;
	mov.f32 	%f446, 0f00000000;
	mov.u32 	%r147, %r2;
	@%p35 bra 	$L__BB2_30;
	and.b32  	%r117, %r34, 268435448;
	neg.s32 	%r146, %r117;
	shl.b64 	%rd47, %rd4, 2;
	cvt.u64.u32 	%rd48, %r2;
	mul.wide.u32 	%rd49, %r2, 4;
	add.s64 	%rd50, %rd47, %rd49;
	add.s64 	%rd51, %rd50, %rd2;
	add.s64 	%rd80, %rd51, 512;
	add.s64 	%rd52, %rd4, %rd48;
	shl.b64 	%rd53, %rd52, 2;
	add.s64 	%rd54, %rd53, %rd1;
	add.s64 	%rd79, %rd54, 512;
	mov.f32 	%f446, 0f00000000;
	mov.u32 	%r147, %r2;
$L__BB2_29:
	.pragma "nounroll";
	ld.global.nc.f32 	%f336, [%rd80+-512];
	sub.f32 	%f337, %f336, %f14;
	sub.f32 	%f338, %f337, %f27;
	ld.global.nc.f32 	%f339, [%rd79+-512];
	fma.rn.f32 	%f340, %f339, %f338, %f446;
	ld.global.nc.f32 	%f341, [%rd80+-384];
	sub.f32 	%f342, %f341, %f14;
	sub.f32 	%f343, %f342, %f27;
	ld.global.nc.f32 	%f344, [%rd79+-384];
	fma.rn.f32 	%f345, %f344, %f343, %f340;
	ld.global.nc.f32 	%f346, [%rd80+-256];
	sub.f32 	%f347, %f346, %f14;
	sub.f32 	%f348, %f347, %f27;
	ld.global.nc.f32 	%f349, [%rd79+-256];
	fma.rn.f32 	%f350, %f349, %f348, %f345;
	ld.global.nc.f32 	%f351, [%rd80+-128];
	sub.f32 	%f352, %f351, %f14;
	sub.f32 	%f353, %f352, %f27;
	ld.global.nc.f32 	%f354, [%rd79+-128];
	fma.rn.f32 	%f355, %f354, %f353, %f350;
	ld.global.nc.f32 	%f356, [%rd80];
	sub.f32 	%f357, %f356, %f14;
	sub.f32 	%f358, %f357, %f27;
	ld.global.nc.f32 	%f359, [%rd79];
	fma.rn.f32 	%f360, %f359, %f358, %f355;
	ld.global.nc.f32 	%f361, [%rd80+128];
	sub.f32 	%f362, %f361, %f14;
	sub.f32 	%f363, %f362, %f27;
	ld.global.nc.f32 	%f364, [%rd79+128];
	fma.rn.f32 	%f365, %f364, %f363, %f360;
	ld.global.nc.f32 	%f366, [%rd80+256];
	sub.f32 	%f367, %f366, %f14;
	sub.f32 	%f368, %f367, %f27;
	ld.global.nc.f32 	%f369, [%rd79+256];
	fma.rn.f32 	%f370, %f369, %f368, %f365;
	ld.global.nc.f32 	%f371, [%rd80+384];
	sub.f32 	%f372, %f371, %f14;
	sub.f32 	%f373, %f372, %f27;
	ld.global.nc.f32 	%f374, [%rd79+384];
	fma.rn.f32 	%f446, %f374, %f373, %f370;
	add.s32 	%r147, %r147, 256;
	add.s32 	%r146, %r146, 8;
	add.s64 	%rd80, %rd80, 1024;
	add.s64 	%rd79, %rd79, 1024;
	setp.eq.s32 	%p36, %r146, 0;
	@%p36 bra 	$L__BB2_30;
	bra.uni 	$L__BB2_29;
$L__BB2_30:
	setp.eq.s32 	%p37, %r35, 0;
	@%p37 bra 	$L__BB2_38;
	setp.lt.u32 	%p38, %r35, 4;
	@%p38 bra 	$L__BB2_33;
	cvt.u64.u32 	%rd55, %r147;
	mul.wide.u32 	%rd56, %r147, 4;
	add.s64 	%rd57, %rd5, %rd56;
	ld.global.nc.f32 	%f376, [%rd57];
	sub.f32 	%f377, %f376, %f14;
	sub.f32 	%f378, %f377, %f27;
	add.s64 	%rd58, %rd4, %rd55;
	shl.b64 	%rd59, %rd58, 2;
	add.s64 	%rd60, %rd1, %rd59;
	ld.global.nc.f32 	%f379, [%rd60];
	fma.rn.f32 	%f380, %f379, %f378, %f446;
	ld.global.nc.f32 	%f381, [%rd57+128];
	sub.f32 	%f382, %f381, %f14;
	sub.f32 	%f383, %f382, %f27;
	ld.global.nc.f32 	%f384, [%rd60+128];
	fma.rn.f32 	%f385, %f384, %f383, %f380;
	ld.global.nc.f32 	%f386, [%rd57+256];
	sub.f32 	%f387, %f386, %f14;
	sub.f32 	%f388, %f387, %f27;
	ld.global.nc.f32 	%f389, [%rd60+256];
	fma.rn.f32 	%f390, %f389, %f388, %f385;
	ld.global.nc.f32 	%f391, [%rd57+384];
	sub.f32 	%f392, %f391, %f14;
	sub.f32 	%f393, %f392, %f27;
	ld.global.nc.f32 	%f394, [%rd60+384];
	fma.rn.f32 	%f446, %f394, %f393, %f390;
	add.s32 	%r147, %r147, 128;
$L__BB2_33:
	and.b32  	%r118, %r34, 3;
	setp.eq.s32 	%p39, %r118, 0;
	@%p39 bra 	$L__BB2_38;
	setp.eq.s32 	%p40, %r118, 1;
	@%p40 bra 	$L__BB2_36;
	cvt.u64.u32 	%rd61, %r147;
	mul.wide.u32 	%rd62, %r147, 4;
	add.s64 	%rd63, %rd5, %rd62;
	ld.global.nc.f32 	%f396, [%rd63];
	sub.f32 	%f397, %f396, %f14;
	sub.f32 	%f398, %f397, %f27;
	add.s64 	%rd64, %rd4, %rd61;
	shl.b64 	%rd65, %rd64, 2;
	add.s64 	%rd66, %rd1, %rd65;
	ld.global.nc.f32 	%f399, [%rd66];
	fma.rn.f32 	%f400, %f399, %f398, %f446;
	ld.global.nc.f32 	%f401, [%rd63+128];
	sub.f32 	%f402, %f401, %f14;
	sub.f32 	%f403, %f402, %f27;
	ld.global.nc.f32 	%f404, [%rd66+128];
	fma.rn.f32 	%f446, %f404, %f403, %f400;
	add.s32 	%r147, %r147, 64;
$L__BB2_36:
	and.b32  	%r119, %r33, 32;
	setp.ne.s32 	%p41, %r119, 0;
	@%p41 bra 	$L__BB2_38;
	cvt.u64.u32 	%rd67, %r147;
	mul.wide.u32 	%rd68, %r147, 4;
	add.s64 	%rd69, %rd5, %rd68;
	ld.global.nc.f32 	%f405, [%rd69];
	sub.f32 	%f406, %f405, %f14;
	sub.f32 	%f407, %f406, %f27;
	add.s64 	%rd70, %rd4, %rd67;
	shl.b64 	%rd71, %rd70, 2;
	add.s64 	%rd72, %rd1, %rd71;
	ld.global.nc.f32 	%f408, [%rd72];
	fma.rn.f32 	%f446, %f408, %f407, %f446;
$L__BB2_38:
	mov.b32 	%r120, %f446;
	shfl.sync.down.b32	%r121|%p42, %r120, 16, 31, -1;
	mov.b32 	%f409, %r121;
	add.f32 	%f410, %f446, %f409;
	mov.b32 	%r122, %f410;
	shfl.sync.down.b32	%r123|%p43, %r122, 8, 31, -1;
	mov.b32 	%f411, %r123;
	add.f32 	%f412, %f410, %f411;
	mov.b32 	%r124, %f412;
	shfl.sync.down.b32	%r125|%p44, %r124, 4, 31, -1;
	mov.b32 	%f413, %r125;
	add.f32 	%f414, %f412, %f413;
	mov.b32 	%r126, %f414;
	shfl.sync.down.b32	%r127|%p45, %r126, 2, 31, -1;
	mov.b32 	%f415, %r127;
	add.f32 	%f416, %f414, %f415;
	mov.b32 	%r128, %f416;
	shfl.sync.down.b32	%r129|%p46, %r128, 1, 31, -1;
	mov.b32 	%f417, %r129;
	add.f32 	%f418, %f416, %f417;
	mov.b32 	%r130, %f418;
	shfl.sync.idx.b32	%r131|%p47, %r130, 0, 31, -1;
	mov.b32 	%f419, %r131;
	neg.f32 	%f420, %f419;
	cvt.rn.f32.u32 	%f421, %r47;
	div.rn.f32 	%f40, %f420, %f421;
	setp.ne.s32 	%p48, %r2, 0;
	@%p48 bra 	$L__BB2_40;
	cvta.to.global.u64 	%rd73, %rd22;
	shl.b64 	%rd74, %rd3, 2;
	add.s64 	%rd75, %rd73, %rd74;
	st.global.f32 	[%rd75], %f40;
$L__BB2_40:
	ret;

}
	// .globl	_Z34cross_entropy_loss_back_f32_kernelILb0EEvPKfS1_S1_Pfii
.visible .entry _Z34cross_entropy_loss_back_f32_kernelILb0EEvPKfS1_S1_Pfii(
	.param .u64 .ptr .align 1 _Z34cross_entropy_loss_back_f32_kernelILb0EEvPKfS1_S1_Pfii_param_0,
	.param .u64 .ptr .align 1 _Z34cross_entropy_loss_back_f32_kernelILb0EEvPKfS1_S1_Pfii_param_1,
	.param .u64 .ptr .align 1 _Z34cross_entropy_loss_back_f32_kernelILb0EEvPKfS1_S1_Pfii_param_2,
	.param .u64 .ptr .align 1 _Z34cross_entropy_loss_back_f32_kernelILb0EEvPKfS1_S1_Pfii_param_3,
	.param .u32 _Z34cross_entropy_loss_back_f32_kernelILb0EEvPKfS1_S1_Pfii_param_4,
	.param .u32 _Z34cross_entropy_loss_back_f32_kernelILb0EEvPKfS1_S1_Pfii_param_5
)
{
	.reg .pred 	%p<33>;
	.reg .b32 	%r<102>;
	.reg .b32 	%f<217>;
	.reg .b64 	%rd<86>;

	ld.param.u64 	%rd36, [_Z34cross_entropy_loss_back_f32_kernelILb0EEvPKfS1_S1_Pfii_param_0];
	ld.param.u64 	%rd37, [_Z34cross_entropy_loss_back_f32_kernelILb0EEvPKfS1_S1_Pfii_param_1];
	ld.param.u64 	%rd39, [_Z34cross_entropy_loss_back_f32_kernelILb0EEvPKfS1_S1_Pfii_param_2];
	ld.param.u64 	%rd38, [_Z34cross_entropy_loss_back_f32_kernelILb0EEvPKfS1_S1_Pfii_param_3];
	ld.param.u32 	%r37, [_Z34cross_entropy_loss_back_f32_kernelILb0EEvPKfS1_S1_Pfii_param_4];
	ld.param.u32 	%r38, [_Z34cross_entropy_loss_back_f32_kernelILb0EEvPKfS1_S1_Pfii_param_5];
	cvta.to.global.u64 	%rd1, %rd39;
	mov.u32 	%r1, %ctaid.x;
	setp.ge.s32 	%p1, %r1, %r38;
	@%p1 bra 	$L__BB3_28;
	cvta.to.global.u64 	%rd2, %rd38;
	cvta.to.global.u64 	%rd3, %rd37;
	cvt.u64.u32 	%rd40, %r1;
	cvt.s64.s32 	%rd41, %r37;
	mul.lo.s64 	%rd4, %rd41, %rd40;
	mov.u32 	%r101, %tid.x;
	setp.ge.s32 	%p2, %r101, %r37;
	mov.f32 	%f211, 0fFF800000;
	@%p2 bra 	$L__BB3_14;
	not.b32 	%r39, %r101;
	add.s32 	%r40, %r37, %r39;
	shr.u32 	%r41, %r40, 5;
	add.s32 	%r3, %r41, 1;
	and.b32  	%r4, %r3, 15;
	setp.lt.u32 	%p3, %r40, 480;
	mov.f32 	%f211, 0fFF800000;
	mov.u32 	%r94, %r101;
	@%p3 bra 	$L__BB3_5;
	and.b32  	%r42, %r3, 268435440;
	neg.s32 	%r93, %r42;
	shl.b64 	%rd42, %rd4, 2;
	mul.wide.u32 	%rd43, %r101, 4;
	add.s64 	%rd44, %rd42, %rd43;
	add.s64 	%rd45, %rd44, %rd3;
	add.s64 	%rd77, %rd45, 1024;
	mov.f32 	%f211, 0fFF800000;
	mov.u32 	%r94, %r101;
$L__BB3_4:
	.pragma "nounroll";
	ld.global.nc.f32 	%f28, [%rd77+-1024];
	max.f32 	%f29, %f211, %f28;
	ld.global.nc.f32 	%f30, [%rd77+-896];
	max.f32 	%f31, %f29, %f30;
	ld.global.nc.f32 	%f32, [%rd77+-768];
	max.f32 	%f33, %f31, %f32;
	ld.global.nc.f32 	%f34, [%rd77+-640];
	max.f32 	%f35, %f33, %f34;
	ld.global.nc.f32 	%f36, [%rd77+-512];
	max.f32 	%f37, %f35, %f36;
	ld.global.nc.f32 	%f38, [%rd77+-384];
	max.f32 	%f39, %f37, %f38;
	ld.global.nc.f32 	%f40, [%rd77+-256];
	max.f32 	%f41, %f39, %f40;
	ld.global.nc.f32 	%f42, [%rd77+-128];
	max.f32 	%f43, %f41, %f42;
	ld.global.nc.f32 	%f44, [%rd77];
	max.f32 	%f45, %f43, %f44;
	ld.global.nc.f32 	%f46, [%rd77+128];
	max.f32 	%f47, %f45, %f46;
	ld.global.nc.f32 	%f48, [%rd77+256];
	max.f32 	%f49, %f47, %f48;
	ld.global.nc.f32 	%f50, [%rd77+384];
	max.f32 	%f51, %f49, %f50;
	ld.global.nc.f32 	%f52, [%rd77+512];
	max.f32 	%f53, %f51, %f52;
	ld.global.nc.f32 	%f54, [%rd77+640];
	max.f32 	%f55, %f53, %f54;
	ld.global.nc.f32 	%f56, [%rd77+768];
	max.f32 	%f57, %f55, %f56;
	ld.global.nc.f32 	%f58, [%rd77+896];
	max.f32 	%f211, %f57, %f58;
	add.s32 	%r94, %r94, 512;
	add.s32 	%r93, %r93, 16;
	add.s64 	%rd77, %rd77, 2048;
	setp.eq.s32 	%p4, %r93, 0;
	@%p4 bra 	$L__BB3_5;
	bra.uni 	$L__BB3_4;
$L__BB3_5:
	setp.eq.s32 	%p5, %r4, 0;
	@%p5 bra 	$L__BB3_14;
	shl.b64 	%rd46, %rd4, 2;
	add.s64 	%rd6, %rd3, %rd46;
	and.b32  	%r7, %r3, 7;
	setp.lt.u32 	%p6, %r4, 8;
	@%p6 bra 	$L__BB3_8;
	mul.wide.u32 	%rd47, %r94, 4;
	add.s64 	%rd48, %rd6, %rd47;
	ld.global.nc.f32 	%f60, [%rd48];
	max.f32 	%f61, %f211, %f60;
	ld.global.nc.f32 	%f62, [%rd48+128];
	max.f32 	%f63, %f61, %f62;
	ld.global.nc.f32 	%f64, [%rd48+256];
	max.f32 	%f65, %f63, %f64;
	ld.global.nc.f32 	%f66, [%rd48+384];
	max.f32 	%f67, %f65, %f66;
	ld.global.nc.f32 	%f68, [%rd48+512];
	max.f32 	%f69, %f67, %f68;
	ld.global.nc.f32 	%f70, [%rd48+640];
	max.f32 	%f71, %f69, %f70;
	ld.global.nc.f32 	%f72, [%rd48+768];
	max.f32 	%f73, %f71, %f72;
	ld.global.nc.f32 	%f74, [%rd48+896];
	max.f32 	%f211, %f73, %f74;
	add.s32 	%r94, %r94, 256;
$L__BB3_8:
	setp.eq.s32 	%p7, %r7, 0;
	@%p7 bra 	$L__BB3_14;
	and.b32  	%r10, %r3, 3;
	setp.lt.u32 	%p8, %r7, 4;
	@%p8 bra 	$L__BB3_11;
	mul.wide.u32 	%rd49, %r94, 4;
	add.s64 	%rd50, %rd6, %rd49;
	ld.global.nc.f32 	%f76, [%rd50];
	max.f32 	%f77, %f211, %f76;
	ld.global.nc.f32 	%f78, [%rd50+128];
	max.f32 	%f79, %f77, %f78;
	ld.global.nc.f32 	%f80, [%rd50+256];
	max.f32 	%f81, %f79, %f80;
	ld.global.nc.f32 	%f82, [%rd50+384];
	max.f32 	%f211, %f81, %f82;
	add.s32 	%r94, %r94, 128;
$L__BB3_11:
	setp.eq.s32 	%p9, %r10, 0;
	@%p9 bra 	$L__BB3_14;
	mul.wide.u32 	%rd52, %r94, 4;
	add.s64 	%rd53, %rd46, %rd52;
	add.s64 	%rd76, %rd3, %rd53;
	neg.s32 	%r92, %r10;
$L__BB3_13:
	.pragma "nounroll";
	ld.global.nc.f32 	%f83, [%rd76];
	max.f32 	%f211, %f211, %f83;
	add.s64 	%rd76, %rd76, 128;
	add.s32 	%r92, %r92, 1;
	setp.eq.s32 	%p10, %r92, 0;
	@%p10 bra 	$L__BB3_14;
	bra.uni 	$L__BB3_13;
$L__BB3_14:
	setp.ge.s32 	%p11, %r101, %r37;
	mov.b32 	%r43, %f211;
	shfl.sync.down.b32	%r44|%p12, %r43, 16, 31, -1;
	mov.b32 	%f85, %r44;
	max.f32 	%f86, %f211, %f85;
	mov.b32 	%r45, %f86;
	shfl.sync.down.b32	%r46|%p13, %r45, 8, 31, -1;
	mov.b32 	%f87, %r46;
	max.f32 	%f88, %f86, %f87;
	mov.b32 	%r47, %f88;
	shfl.sync.down.b32	%r48|%p14, %r47, 4, 31, -1;
	mov.b32 	%f89, %r48;
	max.f32 	%f90, %f88, %f89;
	mov.b32 	%r49, %f90;
	shfl.sync.down.b32	%r50|%p15, %r49, 2, 31, -1;
	mov.b32 	%f91, %r50;
	max.f32 	%f92, %f90, %f91;
	mov.b32 	%r51, %f92;
	shfl.sync.down.b32	%r52|%p16, %r51, 1, 31, -1;
	mov.b32 	%f93, %r52;
	max.f32 	%f94, %f92, %f93;
	mov.b32 	%r53, %f94;
	shfl.sync.idx.b32	%r54|%p17, %r53, 0, 31, -1;
	mov.b32 	%f14, %r54;
	mov.f32 	%f216, 0f00000000;
	@%p11 bra 	$L__BB3_21;
	not.b32 	%r55, %r101;
	add.s32 	%r20, %r37, %r55;
	and.b32  	%r56, %r20, 96;
	setp.eq.s32 	%p18, %r56, 96;
	mov.f32 	%f216, 0f00000000;
	mov.u32 	%r97, %r101;
	@%p18 bra 	$L__BB3_18;
	shl.b64 	%rd54, %rd4, 2;
	mul.wide.u32 	%rd55, %r101, 4;
	add.s64 	%rd56, %rd54, %rd55;
	add.s64 	%rd79, %rd2, %rd56;
	add.s64 	%rd78, %rd3, %rd56;
	shr.u32 	%r57, %r20, 5;
	add.s32 	%r58, %r57, 1;
	and.b32  	%r59, %r58, 3;
	neg.s32 	%r95, %r59;
	mov.f32 	%f216, 0f00000000;
	mov.u32 	%r97, %r101;
$L__BB3_17:
	.pragma "nounroll";
	ld.global.nc.f32 	%f98, [%rd78];
	sub.f32 	%f99, %f98, %f14;
	fma.rn.f32 	%f100, %f99, 0f3BBB989D, 0f3F000000;
	cvt.sat.f32.f32 	%f101, %f100;
	mov.f32 	%f102, 0f4B400001;
	mov.f32 	%f103, 0f437C0000;
	fma.rm.f32 	%f104, %f101, %f103, %f102;
	add.f32 	%f105, %f104, 0fCB40007F;
	neg.f32 	%f106, %f105;
	fma.rn.f32 	%f107, %f99, 0f3FB8AA3B, %f106;
	fma.rn.f32 	%f108, %f99, 0f32A57060, %f107;
	mov.b32 	%r60, %f104;
	shl.b32 	%r61, %r60, 23;
	mov.b32 	%f109, %r61;
	ex2.approx.ftz.f32 	%f110, %f108;
	mul.f32 	%f111, %f110, %f109;
	add.f32 	%f216, %f216, %f111;
	st.global.f32 	[%rd79], %f111;
	add.s32 	%r97, %r97, 32;
	add.s64 	%rd79, %rd79, 128;
	add.s64 	%rd78, %rd78, 128;
	add.s32 	%r95, %r95, 1;
	setp.ne.s32 	%p19, %r95, 0;
	@%p19 bra 	$L__BB3_17;
$L__BB3_18:
	setp.lt.u32 	%p20, %r20, 96;
	@%p20 bra 	$L__BB3_21;
	shl.b64 	%rd57, %rd4, 2;
	mul.wide.u32 	%rd58, %r97, 4;
	add.s64 	%rd59, %rd57, %rd58;
	add.s64 	%rd60, %rd59, 256;
	add.s64 	%rd81, %rd3, %rd60;
	add.s64 	%rd80, %rd2, %rd60;
$L__BB3_20:
	ld.global.nc.f32 	%f112, [%rd81+-256];
	sub.f32 	%f113, %f112, %f14;
	fma.rn.f32 	%f114, %f113, 0f3BBB989D, 0f3F000000;
	cvt.sat.f32.f32 	%f115, %f114;
	mov.f32 	%f116, 0f4B400001;
	mov.f32 	%f117, 0f437C0000;
	fma.rm.f32 	%f118, %f115, %f117, %f116;
	add.f32 	%f119, %f118, 0fCB40007F;
	neg.f32 	%f120, %f119;
	fma.rn.f32 	%f121, %f113, 0f3FB8AA3B, %f120;
	fma.rn.f32 	%f122, %f113, 0f32A57060, %f121;
	mov.b32 	%r62, %f118;
	shl.b32 	%r63, %r62, 23;
	mov.b32 	%f123, %r63;
	ex2.approx.ftz.f32 	%f124, %f122;
	mul.f32 	%f125, %f124, %f123;
	add.f32 	%f126, %f216, %f125;
	st.global.f32 	[%rd80+-256], %f125;
	ld.global.nc.f32 	%f127, [%rd81+-128];
	sub.f32 	%f128, %f127, %f14;
	fma.rn.f32 	%f129, %f128, 0f3BBB989D, 0f3F000000;
	cvt.sat.f32.f32 	%f130, %f129;
	fma.rm.f32 	%f131, %f130, %f117, %f116;
	add.f32 	%f132, %f131, 0fCB40007F;
	neg.f32 	%f133, %f132;
	fma.rn.f32 	%f134, %f128, 0f3FB8AA3B, %f133;
	fma.rn.f32 	%f135, %f128, 0f32A57060, %f134;
	mov.b32 	%r64, %f131;
	shl.b32 	%r65, %r64, 23;
	mov.b32 	%f136, %r65;
	ex2.approx.ftz.f32 	%f137, %f135;
	mul.f32 	%f138, %f137, %f136;
	add.f32 	%f139, %f126, %f138;
	st.global.f32 	[%rd80+-128], %f138;
	ld.global.nc.f32 	%f140, [%rd81];
	sub.f32 	%f141, %f140, %f14;
	fma.rn.f32 	%f142, %f141, 0f3BBB989D, 0f3F000000;
	cvt.sat.f32.f32 	%f143, %f142;
	fma.rm.f32 	%f144, %f143, %f117, %f116;
	add.f32 	%f145, %f144, 0fCB40007F;
	neg.f32 	%f146, %f145;
	fma.rn.f32 	%f147, %f141, 0f3FB8AA3B, %f146;
	fma.rn.f32 	%f148, %f141, 0f32A57060, %f147;
	mov.b32 	%r66, %f144;
	shl.b32 	%r67, %r66, 23;
	mov.b32 	%f149, %r67;
	ex2.approx.ftz.f32 	%f150, %f148;
	mul.f32 	%f151, %f150, %f149;
	add.f32 	%f152, %f139, %f151;
	st.global.f32 	[%rd80], %f151;
	ld.global.nc.f32 	%f153, [%rd81+128];
	sub.f32 	%f154, %f153, %f14;
	fma.rn.f32 	%f155, %f154, 0f3BBB989D, 0f3F000000;
	cvt.sat.f32.f32 	%f156, %f155;
	fma.rm.f32 	%f157, %f156, %f117, %f116;
	add.f32 	%f158, %f157, 0fCB40007F;
	neg.f32 	%f159, %f158;
	fma.rn.f32 	%f160, %f154, 0f3FB8AA3B, %f159;
	fma.rn.f32 	%f161, %f154, 0f32A57060, %f160;
	mov.b32 	%r68, %f157;
	shl.b32 	%r69, %r68, 23;
	mov.b32 	%f162, %r69;
	ex2.approx.ftz.f32 	%f163, %f161;
	mul.f32 	%f164, %f163, %f162;
	add.f32 	%f216, %f152, %f164;
	st.global.f32 	[%rd80+128], %f164;
	add.s32 	%r97, %r97, 128;
	add.s64 	%rd81, %rd81, 512;
	add.s64 	%rd80, %rd80, 512;
	setp.lt.s32 	%p21, %r97, %r37;
	@%p21 bra 	$L__BB3_20;
$L__BB3_21:
	setp.ge.s32 	%p22, %r101, %r37;
	mov.b32 	%r70, %f216;
	shfl.sync.down.b32	%r71|%p23, %r70, 16, 31, -1;
	mov.b32 	%f165, %r71;
	add.f32 	%f166, %f216, %f165;
	mov.b32 	%r72, %f166;
	shfl.sync.down.b32	%r73|%p24, %r72, 8, 31, -1;
	mov.b32 	%f167, %r73;
	add.f32 	%f168, %f166, %f167;
	mov.b32 	%r74, %f168;
	shfl.sync.down.b32	%r75|%p25, %r74, 4, 31, -1;
	mov.b32 	%f169, %r75;
	add.f32 	%f170, %f168, %f169;
	mov.b32 	%r76, %f170;
	shfl.sync.down.b32	%r77|%p26, %r76, 2, 31, -1;
	mov.b32 	%f171, %r77;
	add.f32 	%f172, %f170, %f171;
	mov.b32 	%r78, %f172;
	shfl.sync.down.b32	%r79|%p27, %r78, 1, 31, -1;
	mov.b32 	%f173, %r79;
	add.f32 	%f174, %f172, %f173;
	mov.b32 	%r80, %f174;
	shfl.sync.idx.b32	%r81|%p28, %r80, 0, 31, -1;
	mov.b32 	%f175, %r81;
	rcp.rn.f32 	%f22, %f175;
	cvta.to.global.u64 	%rd61, %rd36;
	ld.global.nc.f32 	%f176, [%rd61];
	cvt.rn.f32.u32 	%f177, %r38;
	div.rn.f32 	%f23, %f176, %f177;
	@%p22 bra 	$L__BB3_28;
	not.b32 	%r82, %r101;
	add.s32 	%r29, %r37, %r82;
	and.b32  	%r83, %r29, 96;
	setp.eq.s32 	%p29, %r83, 96;
	@%p29 bra 	$L__BB3_25;
	shr.u32 	%r84, %r29, 5;
	add.s32 	%r85, %r84, 1;
	and.b32  	%r86, %r85, 3;
	cvt.u64.u32 	%rd62, %r101;
	add.s64 	%rd63, %rd4, %rd62;
	shl.b64 	%rd64, %rd63, 2;
	add.s64 	%rd83, %rd1, %rd64;
	shl.b64 	%rd65, %rd4, 2;
	mul.wide.u32 	%rd66, %r101, 4;
	add.s64 	%rd67, %rd65, %rd66;
	add.s64 	%rd82, %rd2, %rd67;
	neg.s32 	%r99, %r86;
	shl.b32 	%r87, %r85, 5;
	and.b32  	%r88, %r87, 96;
	add.s32 	%r101, %r101, %r88;
$L__BB3_24:
	.pragma "nounroll";
	ld.global.f32 	%f178, [%rd82];
	mul.f32 	%f179, %f22, %f178;
	ld.global.nc.f32 	%f180, [%rd83];
	sub.f32 	%f181, %f179, %f180;
	mul.f32 	%f182, %f23, %f181;
	st.global.f32 	[%rd82], %f182;
	add.s64 	%rd83, %rd83, 128;
	add.s64 	%rd82, %rd82, 128;
	add.s32 	%r99, %r99, 1;
	setp.ne.s32 	%p30, %r99, 0;
	@%p30 bra 	$L__BB3_24;
$L__BB3_25:
	setp.lt.u32 	%p31, %r29, 96;
	@%p31 bra 	$L__BB3_28;
	shl.b64 	%rd68, %rd4, 2;
	cvt.u64.u32 	%rd69, %r101;
	mul.wide.u32 	%rd70, %r101, 4;
	add.s64 	%rd71, %rd68, %rd70;
	add.s64 	%rd72, %rd71, %rd2;
	add.s64 	%rd85, %rd72, 256;
	add.s64 	%rd73, %rd4, %rd69;
	shl.b64 	%rd74, %rd73, 2;
	add.s64 	%rd75, %rd74, %rd1;
	add.s64 	%rd84, %rd75, 256;
$L__BB3_27:
	ld.global.f32 	%f183, [%rd85+-256];
	mul.f32 	%f184, %f22, %f183;
	ld.global.nc.f32 	%f185, [%rd84+-256];
	sub.f32 	%f186, %f184, %f185;
	mul.f32 	%f187, %f23, %f186;
	st.global.f32 	[%rd85+-256], %f187;
	ld.global.f32 	%f188, [%rd85+-128];
	mul.f32 	%f189, %f22, %f188;
	ld.global.nc.f32 	%f190, [%rd84+-128];
	sub.f32 	%f191, %f189, %f190;
	mul.f32 	%f192, %f23, %f191;
	st.global.f32 	[%rd85+-128], %f192;
	ld.global.f32 	%f193, [%rd85];
	mul.f32 	%f194, %f22, %f193;
	ld.global.nc.f32 	%f195, [%rd84];
	sub.f32 	%f196, %f194, %f195;
	mul.f32 	%f197, %f23, %f196;
	st.global.f32 	[%rd85], %f197;
	ld.global.f32 	%f198, [%rd85+128];
	mul.f32 	%f199, %f22, %f198;
	ld.global.nc.f32 	%f200, [%rd84+128];
	sub.f32 	%f201, %f199, %f200;
	mul.f32 	%f202, %f23, %f201;
	st.global.f32 	[%rd85+128], %f202;
	add.s32 	%r101, %r101, 128;
	add.s64 	%rd85, %rd85, 512;
	add.s64 	%rd84, %rd84, 512;
	setp.lt.s32 	%p32, %r101, %r37;
	@%p32 bra 	$L__BB3_27;
$L__BB3_28:
	ret;

}


// ===== COMPILED SASS (sm_100) =====

	.target	sm_100

	.elftype	@"ET_EXEC"


//--------------------- .note.nv.tkinfo           --------------------------
	.section	.note.nv.tkinfo,"",@"SHT_NOTE"
	.sectionflags	@"SHF_NOTE_NV_TKINFO"
	.tkinfo
        /*0018*/ 	.word	0x00000002
        /*0030*/ 	.string	""
        /*0030*/ 	.string	"ptxas"
        /*0030*/ 	.string	"Cuda compilation tools, release 13.0, V13.0.88"
        /*0030*/ 	.string	"Build cuda_13.0.r13.0/compiler.36424714_0"
        /*0030*/ 	.string	"-arch sm_100 -m 64 "



//--------------------- .note.nv.cuinfo           --------------------------
	.section	.note.nv.cuinfo,"",@"SHT_NOTE"
	.sectionflags	@"SHF_NOTE_NV_CUINFO"
        /*0018*/ 	.short	0x0002
        /*001a*/ 	.short	0x0064
        /*001c*/ 	.short	0x0082
	.zero		2


//--------------------- .nv.info                  --------------------------
	.section	.nv.info,"",@"SHT_CUDA_INFO"
	.align	4


	//----- nvinfo : EIATTR_REGCOUNT
	.align		4
        /*0000*/ 	.byte	0x04, 0x2f
        /*0002*/ 	.short	(.L_1 - .L_0)
	.align		4
.L_0:
        /*0004*/ 	.word	index@(_Z29cross_entropy_loss_f32_kernelILb1EEvPKfS1_Pfii)
        /*0008*/ 	.word	0x00000020


	//----- nvinfo : EIATTR_FRAME_SIZE
	.align		4
.L_1:
        /*000c*/ 	.byte	0x04, 0x11
        /*000e*/ 	.short	(.L_3 - .L_2)
	.align		4
.L_2:
        /*0010*/ 	.word	index@($__internal_5_$__cuda_sm3x_div_rn_noftz_f32_slowpath)
        /*0014*/ 	.word	0x00000000


	//----- nvinfo : EIATTR_FRAME_SIZE
	.align		4
.L_3:
        /*0018*/ 	.byte	0x04, 0x11
        /*001a*/ 	.short	(.L_5 - .L_4)
	.align		4
.L_4:
        /*001c*/ 	.word	index@(_Z29cross_entropy_loss_f32_kernelILb1EEvPKfS1_Pfii)
        /*0020*/ 	.word	0x00000000


	//----- nvinfo : EIATTR_REGCOUNT
	.align		4
.L_5:
        /*0024*/ 	.byte	0x04, 0x2f
        /*0026*/ 	.short	(.L_7 - .L_6)
	.align		4
.L_6:
        /*0028*/ 	.word	index@(_Z34cross_entropy_loss_back_f32_kernelILb1EEvPKfS1_S1_Pfii)
        /*002c*/ 	.word	0x00000020


	//----- nvinfo : EIATTR_FRAME_SIZE
	.align		4
.L_7:
        /*0030*/ 	.byte	0x04, 0x11
        /*0032*/ 	.short	(.L_9 - .L_8)
	.align		4
.L_8:
        /*0034*/ 	.word	index@($__internal_4_$__cuda_sm3x_div_rn_noftz_f32_slowpath)
        /*0038*/ 	.word	0x00000000


	//----- nvinfo : EIATTR_FRAME_SIZE
	.align		4
.L_9:
        /*003c*/ 	.byte	0x04, 0x11
        /*003e*/ 	.short	(.L_11 - .L_10)
	.align		4
.L_10:
        /*0040*/ 	.word	index@($__internal_3_$__cuda_sm20_rcp_rn_f32_slowpath)
        /*0044*/ 	.word	0x00000000


	//----- nvinfo : EIATTR_FRAME_SIZE
	.align		4
.L_11:
        /*0048*/ 	.byte	0x04, 0x11
        /*004a*/ 	.short	(.L_13 - .L_12)
	.align		4
.L_12:
        /*004c*/ 	.word	index@(_Z34cross_entropy_loss_back_f32_kernelILb1EEvPKfS1_S1_Pfii)
        /*0050*/ 	.word	0x00000000


	//----- nvinfo : EIATTR_REGCOUNT
	.align		4
.L_13:
        /*0054*/ 	.byte	0x04, 0x2f
        /*0056*/ 	.short	(.L_15 - .L_14)
	.align		4
.L_14:
        /*0058*/ 	.word	index@(_Z29cross_entropy_loss_f32_kernelILb0EEvPKfS1_Pfii)
        /*005c*/ 	.word	0x00000020


	//----- nvinfo : EIATTR_FRAME_SIZE
	.align		4
.L_15:
        /*0060*/ 	.byte	0x04, 0x11
        /*0062*/ 	.short	(.L_17 - .L_16)
	.align		4
.L_16:
        /*0064*/ 	.word	index@($__internal_2_$__cuda_sm3x_div_rn_noftz_f32_slowpath)
        /*0068*/ 	.word	0x00000000


	//----- nvinfo : EIATTR_FRAME_SIZE
	.align		4
.L_17:
        /*006c*/ 	.byte	0x04, 0x11
        /*006e*/ 	.short	(.L_19 - .L_18)
	.align		4
.L_18:
        /*0070*/ 	.word	index@(_Z29cross_entropy_loss_f32_kernelILb0EEvPKfS1_Pfii)
        /*0074*/ 	.word	0x00000000


	//----- nvinfo : EIATTR_REGCOUNT
	.align		4
.L_19:
        /*0078*/ 	.byte	0x04, 0x2f
        /*007a*/ 	.short	(.L_21 - .L_20)
	.align		4
.L_20:
        /*007c*/ 	.word	index@(_Z34cross_entropy_loss_back_f32_kernelILb0EEvPKfS1_S1_Pfii)
        /*0080*/ 	.word	0x00000020


	//----- nvinfo : EIATTR_FRAME_SIZE
	.align		4
.L_21:
        /*0084*/ 	.byte	0x04, 0x11
        /*0086*/ 	.short	(.L_23 - .L_22)
	.align		4
.L_22:
        /*0088*/ 	.word	index@($__internal_1_$__cuda_sm3x_div_rn_noftz_f32_slowpath)
        /*008c*/ 	.word	0x00000000


	//----- nvinfo : EIATTR_FRAME_SIZE
	.align		4
.L_23:
        /*0090*/ 	.byte	0x04, 0x11
        /*0092*/ 	.short	(.L_25 - .L_24)
	.align		4
.L_24:
        /*0094*/ 	.word	index@($__internal_0_$__cuda_sm20_rcp_rn_f32_slowpath)
        /*0098*/ 	.word	0x00000000


	//----- nvinfo : EIATTR_FRAME_SIZE
	.align		4
.L_25:
        /*009c*/ 	.byte	0x04, 0x11
        /*009e*/ 	.short	(.L_27 - .L_26)
	.align		4
.L_26:
        /*00a0*/ 	.word	index@(_Z34cross_entropy_loss_back_f32_kernelILb0EEvPKfS1_S1_Pfii)
        /*00a4*/ 	.word	0x00000000


	//----- nvinfo : EIATTR_MIN_STACK_SIZE
	.align		4
.L_27:
        /*00a8*/ 	.byte	0x04, 0x12
        /*00aa*/ 	.short	(.L_29 - .L_28)
	.align		4
.L_28:
        /*00ac*/ 	.word	index@(_Z34cross_entropy_loss_back_f32_kernelILb0EEvPKfS1_S1_Pfii)
        /*00b0*/ 	.word	0x00000000


	//----- nvinfo : EIATTR_MIN_STACK_SIZE
	.align		4
.L_29:
        /*00b4*/ 	.byte	0x04, 0x12
        /*00b6*/ 	.short	(.L_31 - .L_30)
	.align		4
.L_30:
        /*00b8*/ 	.word	index@(_Z29cross_entropy_loss_f32_kernelILb0EEvPKfS1_Pfii)
        /*00bc*/ 	.word	0x00000000


	//----- nvinfo : EIATTR_MIN_STACK_SIZE
	.align		4
.L_31:
        /*00c0*/ 	.byte	0x04, 0x12
        /*00c2*/ 	.short	(.L_33 - .L_32)
	.align		4
.L_32:
        /*00c4*/ 	.word	index@(_Z34cross_entropy_loss_back_f32_kernelILb1EEvPKfS1_S1_Pfii)
        /*00c8*/ 	.word	0x00000000


	//----- nvinfo : EIATTR_MIN_STACK_SIZE
	.align		4
.L_33:
        /*00cc*/ 	.byte	0x04, 0x12
        /*00ce*/ 	.short	(.L_35 - .L_34)
	.align		4
.L_34:
        /*00d0*/ 	.word	index@(_Z29cross_entropy_loss_f32_kernelILb1EEvPKfS1_Pfii)
        /*00d4*/ 	.word	0x00000000
.L_35:


//--------------------- .nv.compat                --------------------------
	.section	.nv.compat,"",@"SHT_CUDA_COMPAT_INFO"
	.align	4
        /*0000*/ 	.byte	0x02, 0x09, 0x00, 0x00, 0x02, 0x02, 0x01, 0x00, 0x02, 0x05, 0x05, 0x00, 0x03, 0x07, 0x01, 0x01
        /*0010*/ 	.byte	0x02, 0x03, 0x00, 0x00, 0x02, 0x06, 0x01, 0x00, 0x04, 0x0b, 0x08, 0x00, 0x01, 0x00, 0x00, 0x00
        /*0020*/ 	.byte	0x00, 0x00, 0x00, 0x00


//--------------------- .nv.info._Z34cross_entropy_loss_back_f32_kernelILb0EEvPKfS1_S1_Pfii --------------------------
	.section	.nv.info._Z34cross_entropy_loss_back_f32_kernelILb0EEvPKfS1_S1_Pfii,"",@"SHT_CUDA_INFO"
	.sectionflags	@""
	.align	4


	//----- nvinfo : EIATTR_CUDA_API_VERSION
	.align		4
        /*0000*/ 	.byte	0x04, 0x37
        /*0002*/ 	.short	(.L_37 - .L_36)
.L_36:
        /*0004*/ 	.word	0x00000082


	//----- nvinfo : EIATTR_KPARAM_INFO
	.align		4
.L_37:
        /*0008*/ 	.byte	0x04, 0x17
        /*000a*/ 	.short	(.L_39 - .L_38)
.L_38:
        /*000c*/ 	.word	0x00000000
        /*0010*/ 	.short	0x0005
        /*0012*/ 	.short	0x0024
        /*0014*/ 	.byte	0x00, 0xf0, 0x11, 0x00


	//----- nvinfo : EIATTR_KPARAM_INFO
	.align		4
.L_39:
        /*0018*/ 	.byte	0x04, 0x17
        /*001a*/ 	.short	(.L_41 - .L_40)
.L_40:
        /*001c*/ 	.word	0x00000000
        /*0020*/ 	.short	0x0004
        /*0022*/ 	.short	0x0020
        /*0024*/ 	.byte	0x00, 0xf0, 0x11, 0x00


	//----- nvinfo : EIATTR_KPARAM_INFO
	.align		4
.L_41:
        /*0028*/ 	.byte	0x04, 0x17
        /*002a*/ 	.short	(.L_43 - .L_42)
.L_42:
        /*002c*/ 	.word	0x00000000
        /*0030*/ 	.short	0x0003
        /*0032*/ 	.short	0x0018
        /*0034*/ 	.byte	0x00, 0xf5, 0x21, 0x00


	//----- nvinfo : EIATTR_KPARAM_INFO
	.align		4
.L_43:
        /*0038*/ 	.byte	0x04, 0x17
        /*003a*/ 	.short	(.L_45 - .L_44)
.L_44:
        /*003c*/ 	.word	0x00000000
        /*0040*/ 	.short	0x0002
        /*0042*/ 	.short	0x0010
        /*0044*/ 	.byte	0x00, 0xf5, 0x21, 0x00


	//----- nvinfo : EIATTR_KPARAM_INFO
	.align		4
.L_45:
        /*0048*/ 	.byte	0x04, 0x17
        /*004a*/ 	.short	(.L_47 - .L_46)
.L_46:
        /*004c*/ 	.word	0x00000000
        /*0050*/ 	.short	0x0001
        /*0052*/ 	.short	0x0008
        /*0054*/ 	.byte	0x00, 0xf5, 0x21, 0x00


	//----- nvinfo : EIATTR_KPARAM_INFO
	.align		4
.L_47:
        /*0058*/ 	.byte	0x04, 0x17
        /*005a*/ 	.short	(.L_49 - .L_48)
.L_48:
        /*005c*/ 	.word	0x00000000
        /*0060*/ 	.short	0x0000
        /*0062*/ 	.short	0x0000
        /*0064*/ 	.byte	0x00, 0xf5, 0x21, 0x00


	//----- nvinfo : EIATTR_SPARSE_MMA_MASK
	.align		4
.L_49:
        /*0068*/ 	.byte	0x03, 0x50
        /*006a*/ 	.short	0x0000


	//----- nvinfo : EIATTR_MAXREG_COUNT
	.align		4
        /*006c*/ 	.byte	0x03, 0x1b
        /*006e*/ 	.short	0x00ff


	//----- nvinfo : EIATTR_MERCURY_ISA_VERSION
	.align		4
        /*0070*/ 	.byte	0x03, 0x5f
        /*0072*/ 	.short	0x0101


	//----- nvinfo : EIATTR_COOP_GROUP_MASK_REGIDS
	.align		4
        /*0074*/ 	.byte	0x04, 0x29
        /*0076*/ 	.short	(.L_51 - .L_50)


	//   ....[0]....
.L_50:
        /*0078*/ 	.word	0xffffffff


	//   ....[1]....
        /*007c*/ 	.word	0xffffffff


	//   ....[2]....
        /*0080*/ 	.word	0xffffffff


	//   ....[3]....
        /*0084*/ 	.word	0xffffffff


	//   ....[4]....
        /*0088*/ 	.word	0xffffffff


	//   ....[5]....
        /*008c*/ 	.word	0xffffffff


	//   ....[6]....
        /*0090*/ 	.word	0xffffffff


	//   ....[7]....
        /*0094*/ 	.word	0xffffffff


	//   ....[8]....
        /*0098*/ 	.word	0xffffffff


	//   ....[9]....
        /*009c*/ 	.word	0xffffffff


	//   ....[10]....
        /*00a0*/ 	.word	0xffffffff


	//   ....[11]....
        /*00a4*/ 	.word	0xffffffff


	//----- nvinfo : EIATTR_COOP_GROUP_INSTR_OFFSETS
	.align		4
.L_51:
        /*00a8*/ 	.byte	0x04, 0x28
        /*00aa*/ 	.short	(.L_53 - .L_52)


	//   ....[0]....
.L_52:
        /*00ac*/ 	.word	0x000007d0


	//   ....[1]....
        /*00b0*/ 	.word	0x00000810


	//   ....[2]....
        /*00b4*/ 	.word	0x00000830


	//   ....[3]....
        /*00b8*/ 	.word	0x00000850


	//   ....[4]....
        /*00bc*/ 	.word	0x00000880


	//   ....[5]....
        /*00c0*/ 	.word	0x000008a0


	//   ....[6]....
        /*00c4*/ 	.word	0x00001050


	//   ....[7]....
        /*00c8*/ 	.word	0x00001080


	//   ....[8]....
        /*00cc*/ 	.word	0x000010a0


	//   ....[9]....
        /*00d0*/ 	.word	0x000010c0


	//   ....[10]....
        /*00d4*/ 	.word	0x000010e0


	//   ....[11]....
        /*00d8*/ 	.word	0x00001100


	//----- nvinfo : EIATTR_VRC_CTA_INIT_COUNT
	.align		4
.L_53:
        /*00dc*/ 	.byte	0x02, 0x4a
	.zero		1
	.zero		1


	//----- nvinfo : EIATTR_EXIT_INSTR_OFFSETS
	.align		4
        /*00e0*/ 	.byte	0x04, 0x1c
        /*00e2*/ 	.short	(.L_55 - .L_54)


	//   ....[0]....
.L_54:
        /*00e4*/ 	.word	0x00000040


	//   ....[1]....
        /*00e8*/ 	.word	0x000012b0


	//   ....[2]....
        /*00ec*/ 	.word	0x00001550


	//   ....[3]....
        /*00f0*/ 	.word	0x00001fa0


	//   ....[4]....
        /*00f4*/ 	.word	0x000020f0


	//----- nvinfo : EIATTR_CRS_STACK_SIZE
	.align		4
.L_55:
        /*00f8*/ 	.byte	0x04, 0x1e
        /*00fa*/ 	.short	(.L_57 - .L_56)
.L_56:
        /*00fc*/ 	.word	0x00000000


	//----- nvinfo : EIATTR_CBANK_PARAM_SIZE
	.align		4
.L_57:
        /*0100*/ 	.byte	0x03, 0x19
        /*0102*/ 	.short	0x0028


	//----- nvinfo : EIATTR_PARAM_CBANK
	.align		4
        /*0104*/ 	.byte	0x04, 0x0a
        /*0106*/ 	.short	(.L_59 - .L_58)
	.align		4
.L_58:
        /*0108*/ 	.word	index@(.nv.constant0._Z34cross_entropy_loss_back_f32_kernelILb0EEvPKfS1_S1_Pfii)
        /*010c*/ 	.short	0x0380
        /*010e*/ 	.short	0x0028


	//----- nvinfo : EIATTR_SW_WAR
	.align		4
.L_59:
        /*0110*/ 	.byte	0x04, 0x36
        /*0112*/ 	.short	(.L_61 - .L_60)
.L_60:
        /*0114*/ 	.word	0x00000008
.L_61:


//--------------------- .nv.info._Z29cross_entropy_loss_f32_kernelILb0EEvPKfS1_Pfii --------------------------
	.section	.nv.info._Z29cross_entropy_loss_f32_kernelILb0EEvPKfS1_Pfii,"",@"SHT_CUDA_INFO"
	.sectionflags	@""
	.align	4


	//----- nvinfo : EIATTR_CUDA_API_VERSION
	.align		4
        /*0000*/ 	.byte	0x04, 0x37
        /*0002*/ 	.short	(.L_63 - .L_62)
.L_62:
        /*0004*/ 	.word	0x00000082


	//----- nvinfo : EIATTR_KPARAM_INFO
	.align		4
.L_63:
        /*0008*/ 	.byte	0x04, 0x17
        /*000a*/ 	.short	(.L_65 - .L_64)
.L_64:
        /*000c*/ 	.word	0x00000000
        /*0010*/ 	.short	0x0004
        /*0012*/ 	.short	0x001c
        /*0014*/ 	.byte	0x00, 0xf0, 0x11, 0x00


	//----- nvinfo : EIATTR_KPARAM_INFO
	.align		4
.L_65:
        /*0018*/ 	.byte	0x04, 0x17
        /*001a*/ 	.short	(.L_67 - .L_66)
.L_66:
        /*001c*/ 	.word	0x00000000
        /*0020*/ 	.short	0x0003
        /*0022*/ 	.short	0x0018
        /*0024*/ 	.byte	0x00, 0xf0, 0x11, 0x00


	//----- nvinfo : EIATTR_KPARAM_INFO
	.align		4
.L_67:
        /*0028*/ 	.byte	0x04, 0x17
        /*002a*/ 	.short	(.L_69 - .L_68)
.L_68:
        /*002c*/ 	.word	0x00000000
        /*0030*/ 	.short	0x0002
        /*0032*/ 	.short	0x0010
        /*0034*/ 	.byte	0x00, 0xf5, 0x21, 0x00


	//----- nvinfo : EIATTR_KPARAM_INFO
	.align		4
.L_69:
        /*0038*/ 	.byte	0x04, 0x17
        /*003a*/ 	.short	(.L_71 - .L_70)
.L_70:
        /*003c*/ 	.word	0x00000000
        /*0040*/ 	.short	0x0001
        /*0042*/ 	.short	0x0008
        /*0044*/ 	.byte	0x00, 0xf5, 0x21, 0x00


	//----- nvinfo : EIATTR_KPARAM_INFO
	.align		4
.L_71:
        /*0048*/ 	.byte	0x04, 0x17
        /*004a*/ 	.short	(.L_73 - .L_72)
.L_72:
        /*004c*/ 	.word	0x00000000
        /*0050*/ 	.short	0x0000
        /*0052*/ 	.short	0x0000
        /*0054*/ 	.byte	0x00, 0xf5, 0x21, 0x00


	//----- nvinfo : EIATTR_SPARSE_MMA_MASK
	.align		4
.L_73:
        /*0058*/ 	.byte	0x03, 0x50
        /*005a*/ 	.short	0x0000


	//----- nvinfo : EIATTR_MAXREG_COUNT
	.align		4
        /*005c*/ 	.byte	0x03, 0x1b
        /*005e*/ 	.short	0x00ff


	//----- nvinfo : EIATTR_MERCURY_ISA_VERSION
	.align		4
        /*0060*/ 	.byte	0x03, 0x5f
        /*0062*/ 	.short	0x0101


	//----- nvinfo : EIATTR_COOP_GROUP_MASK_REGIDS
	.align		4
        /*0064*/ 	.byte	0x04, 0x29
        /*0066*/ 	.short	(.L_75 - .L_74)


	//   ....[0]....
.L_74:
        /*0068*/ 	.word	0xffffffff


	//   ....[1]....
        /*006c*/ 	.word	0xffffffff


	//   ....[2]....
        /*0070*/ 	.word	0xffffffff


	//   ....[3]....
        /*0074*/ 	.word	0xffffffff


	//   ....[4]....
        /*0078*/ 	.word	0xffffffff


	//   ....[5]....
        /*007c*/ 	.word	0xffffffff


	//   ....[6]....
        /*0080*/ 	.word	0xffffffff


	//   ....[7]....
        /*0084*/ 	.word	0xffffffff


	//   ....[8]....
        /*0088*/ 	.word	0xffffffff


	//   ....[9]....
        /*008c*/ 	.word	0xffffffff


	//   ....[10]....
        /*0090*/ 	.word	0xffffffff


	//   ....[11]....
        /*0094*/ 	.word	0xffffffff


	//   ....[12]....
        /*0098*/ 	.word	0xffffffff


	//   ....[13]....
        /*009c*/ 	.word	0xffffffff


	//   ....[14]....
        /*00a0*/ 	.word	0xffffffff


	//   ....[15]....
        /*00a4*/ 	.word	0xffffffff


	//   ....[16]....
        /*00a8*/ 	.word	0xffffffff


	//   ....[17]....
        /*00ac*/ 	.word	0xffffffff


	//----- nvinfo : EIATTR_COOP_GROUP_INSTR_OFFSETS
	.align		4
.L_75:
        /*00b0*/ 	.byte	0x04, 0x28
        /*00b2*/ 	.short	(.L_77 - .L_76)


	//   ....[0]....
.L_76:
        /*00b4*/ 	.word	0x000007f0


	//   ....[1]....
        /*00b8*/ 	.word	0x00000850


	//   ....[2]....
        /*00bc*/ 	.word	0x00000870


	//   ....[3]....
        /*00c0*/ 	.word	0x00000890


	//   ....[4]....
        /*00c4*/ 	.word	0x000008b0


	//   ....[5]....
        /*00c8*/ 	.word	0x000008d0


	//   ....[6]....
        /*00cc*/ 	.word	0x000015a0


	//   ....[7]....
        /*00d0*/ 	.word	0x00001610


	//   ....[8]....
        /*00d4*/ 	.word	0x00001630


	//   ....[9]....
        /*00d8*/ 	.word	0x00001650


	//   ....[10]....
        /*00dc*/ 	.word	0x00001670


	//   ....[11]....
        /*00e0*/ 	.word	0x00001690


	//   ....[12]....
        /*00e4*/ 	.word	0x00002130


	//   ....[13]....
        /*00e8*/ 	.word	0x00002160


	//   ....[14]....
        /*00ec*/ 	.word	0x00002190


	//   ....[15]....
        /*00f0*/ 	.word	0x000021c0


	//   ....[16]....
        /*00f4*/ 	.word	0x000021e0


	//   ....[17]....
        /*00f8*/ 	.word	0x00002220


	//----- nvinfo : EIATTR_VRC_CTA_INIT_COUNT
	.align		4
.L_77:
        /*00fc*/ 	.byte	0x02, 0x4a
	.zero		1
	.zero		1


	//----- nvinfo : EIATTR_EXIT_INSTR_OFFSETS
	.align		4
        /*0100*/ 	.byte	0x04, 0x1c
        /*0102*/ 	.short	(.L_79 - .L_78)


	//   ....[0]....
.L_78:
        /*0104*/ 	.word	0x00000040


	//   ....[1]....
        /*0108*/ 	.word	0x000022d0


	//   ....[2]....
        /*010c*/ 	.word	0x00002340


	//----- nvinfo : EIATTR_CRS_STACK_SIZE
	.align		4
.L_79:
        /*0110*/ 	.byte	0x04, 0x1e
        /*0112*/ 	.short	(.L_81 - .L_80)
.L_80:
        /*0114*/ 	.word	0x00000000


	//----- nvinfo : EIATTR_CBANK_PARAM_SIZE
	.align		4
.L_81:
        /*0118*/ 	.byte	0x03, 0x19
        /*011a*/ 	.short	0x0020


	//----- nvinfo : EIATTR_PARAM_CBANK
	.align		4
        /*011c*/ 	.byte	0x04, 0x0a
        /*011e*/ 	.short	(.L_83 - .L_82)
	.align		4
.L_82:
        /*0120*/ 	.word	index@(.nv.constant0._Z29cross_entropy_loss_f32_kernelILb0EEvPKfS1_Pfii)
        /*0124*/ 	.short	0x0380
        /*0126*/ 	.short	0x0020


	//----- nvinfo : EIATTR_SW_WAR
	.align		4
.L_83:
        /*0128*/ 	.byte	0x04, 0x36
        /*012a*/ 	.short	(.L_85 - .L_84)
.L_84:
        /*012c*/ 	.word	0x00000008
.L_85:


//--------------------- .nv.info._Z34cross_entropy_loss_back_f32_kernelILb1EEvPKfS1_S1_Pfii --------------------------
	.section	.nv.info._Z34cross_entropy_loss_back_f32_kernelILb1EEvPKfS1_S1_Pfii,"",@"SHT_CUDA_INFO"
	.sectionflags	@""
	.align	4


	//----- nvinfo : EIATTR_CUDA_API_VERSION
	.align		4
        /*0000*/ 	.byte	0x04, 0x37
        /*0002*/ 	.short	(.L_87 - .L_86)
.L_86:
        /*0004*/ 	.word	0x00000082


	//----- nvinfo : EIATTR_KPARAM_INFO
	.align		4
.L_87:
        /*0008*/ 	.byte	0x04, 0x17
        /*000a*/ 	.short	(.L_89 - .L_88)
.L_88:
        /*000c*/ 	.word	0x00000000
        /*0010*/ 	.short	0x0005
        /*0012*/ 	.short	0x0024
        /*0014*/ 	.byte	0x00, 0xf0, 0x11, 0x00


	//----- nvinfo : EIATTR_KPARAM_INFO
	.align		4
.L_89:
        /*0018*/ 	.byte	0x04, 0x17
        /*001a*/ 	.short	(.L_91 - .L_90)
.L_90:
        /*001c*/ 	.word	0x00000000
        /*0020*/ 	.short	0x0004
        /*0022*/ 	.short	0x0020
        /*0024*/ 	.byte	0x00, 0xf0, 0x11, 0x00


	//----- nvinfo : EIATTR_KPARAM_INFO
	.align		4
.L_91:
        /*0028*/ 	.byte	0x04, 0x17
        /*002a*/ 	.short	(.L_93 - .L_92)
.L_92:
        /*002c*/ 	.word	0x00000000
        /*0030*/ 	.short	0x0003
        /*0032*/ 	.short	0x0018
        /*0034*/ 	.byte	0x00, 0xf5, 0x21, 0x00


	//----- nvinfo : EIATTR_KPARAM_INFO
	.align		4
.L_93:
        /*0038*/ 	.byte	0x04, 0x17
        /*003a*/ 	.short	(.L_95 - .L_94)
.L_94:
        /*003c*/ 	.word	0x00000000
        /*0040*/ 	.short	0x0002
        /*0042*/ 	.short	0x0010
        /*0044*/ 	.byte	0x00, 0xf5, 0x21, 0x00


	//----- nvinfo : EIATTR_KPARAM_INFO
	.align		4
.L_95:
        /*0048*/ 	.byte	0x04, 0x17
        /*004a*/ 	.short	(.L_97 - .L_96)
.L_96:
        /*004c*/ 	.word	0x00000000
        /*0050*/ 	.short	0x0001
        /*0052*/ 	.short	0x0008
        /*0054*/ 	.byte	0x00, 0xf5, 0x21, 0x00


	//----- nvinfo : EIATTR_KPARAM_INFO
	.align		4
.L_97:
        /*0058*/ 	.byte	0x04, 0x17
        /*005a*/ 	.short	(.L_99 - .L_98)
.L_98:
        /*005c*/ 	.word	0x00000000
        /*0060*/ 	.short	0x0000
        /*0062*/ 	.short	0x0000
        /*0064*/ 	.byte	0x00, 0xf5, 0x21, 0x00


	//----- nvinfo : EIATTR_SPARSE_MMA_MASK
	.align		4
.L_99:
        /*0068*/ 	.byte	0x03, 0x50
        /*006a*/ 	.short	0x0000


	//----- nvinfo : EIATTR_MAXREG_COUNT
	.align		4
        /*006c*/ 	.byte	0x03, 0x1b
        /*006e*/ 	.short	0x00ff


	//----- nvinfo : EIATTR_NUM_BARRIERS
	.align		4
        /*0070*/ 	.byte	0x02, 0x4c
        /*0072*/ 	.byte	0x01
	.zero		1


	//----- nvinfo : EIATTR_MERCURY_ISA_VERSION
	.align		4
        /*0074*/ 	.byte	0x03, 0x5f
        /*0076*/ 	.short	0x0101


	//----- nvinfo : EIATTR_COOP_GROUP_MASK_REGIDS
	.align		4
        /*0078*/ 	.byte	0x04, 0x29
        /*007a*/ 	.short	(.L_101 - .L_100)


	//   ....[0]....
.L_100:
        /*007c*/ 	.word	0xffffffff


	//   ....[1]....
        /*0080*/ 	.word	0xffffffff


	//   ....[2]....
        /*0084*/ 	.word	0xffffffff


	//   ....[3]....
        /*0088*/ 	.word	0xffffffff


	//   ....[4]....
        /*008c*/ 	.word	0xffffffff


	//   ....[5]....
        /*0090*/ 	.word	0xffffffff


	//   ....[6]....
        /*0094*/ 	.word	0xffffffff


	//   ....[7]....
        /*0098*/ 	.word	0xffffffff


	//   ....[8]....
        /*009c*/ 	.word	0xffffffff


	//   ....[9]....
        /*00a0*/ 	.word	0xffffffff


	//   ....[10]....
        /*00a4*/ 	.word	0xffffffff


	//   ....[11]....
        /*00a8*/ 	.word	0xffffffff


	//----- nvinfo : EIATTR_COOP_GROUP_INSTR_OFFSETS
	.align		4
.L_101:
        /*00ac*/ 	.byte	0x04, 0x28
        /*00ae*/ 	.short	(.L_103 - .L_102)


	//   ....[0]....
.L_102:
        /*00b0*/ 	.word	0x00000a20


	//   ....[1]....
        /*00b4*/ 	.word	0x00000a80


	//   ....[2]....
        /*00b8*/ 	.word	0x00000aa0


	//   ....[3]....
        /*00bc*/ 	.word	0x00000ac0


	//   ....[4]....
        /*00c0*/ 	.word	0x00000ae0


	//   ....[5]....
        /*00c4*/ 	.word	0x00000b00


	//   ....[6]....
        /*00c8*/ 	.word	0x00001150


	//   ....[7]....
        /*00cc*/ 	.word	0x00001190


	//   ....[8]....
        /*00d0*/ 	.word	0x000011b0


	//   ....[9]....
        /*00d4*/ 	.word	0x000011d0


	//   ....[10]....
        /*00d8*/ 	.word	0x000011f0


	//   ....[11]....
        /*00dc*/ 	.word	0x00001210


	//----- nvinfo : EIATTR_VRC_CTA_INIT_COUNT
	.align		4
.L_103:
        /*00e0*/ 	.byte	0x02, 0x4a
	.zero		1
	.zero		1


	//----- nvinfo : EIATTR_EXIT_INSTR_OFFSETS
	.align		4
        /*00e4*/ 	.byte	0x04, 0x1c
        /*00e6*/ 	.short	(.L_105 - .L_104)


	//   ....[0]....
.L_104:
        /*00e8*/ 	.word	0x00000040


	//   ....[1]....
        /*00ec*/ 	.word	0x000013d0


	//   ....[2]....
        /*00f0*/ 	.word	0x000016b0


	//   ....[3]....
        /*00f4*/ 	.word	0x00002130


	//   ....[4]....
        /*00f8*/ 	.word	0x00002280


	//----- nvinfo : EIATTR_CRS_STACK_SIZE
	.align		4
.L_105:
        /*00fc*/ 	.byte	0x04, 0x1e
        /*00fe*/ 	.short	(.L_107 - .L_106)
.L_106:
        /*0100*/ 	.word	0x00000000


	//----- nvinfo : EIATTR_CBANK_PARAM_SIZE
	.align		4
.L_107:
        /*0104*/ 	.byte	0x03, 0x19
        /*0106*/ 	.short	0x0028


	//----- nvinfo : EIATTR_PARAM_CBANK
	.align		4
        /*0108*/ 	.byte	0x04, 0x0a
        /*010a*/ 	.short	(.L_109 - .L_108)
	.align		4
.L_108:
        /*010c*/ 	.word	index@(.nv.constant0._Z34cross_entropy_loss_back_f32_kernelILb1EEvPKfS1_S1_Pfii)
        /*0110*/ 	.short	0x0380
        /*0112*/ 	.short	0x0028


	//----- nvinfo : EIATTR_SW_WAR
	.align		4
.L_109:
        /*0114*/ 	.byte	0x04, 0x36
        /*0116*/ 	.short	(.L_111 - .L_110)
.L_110:
        /*0118*/ 	.word	0x00000008
.L_111:


//--------------------- .nv.info._Z29cross_entropy_loss_f32_kernelILb1EEvPKfS1_Pfii --------------------------
	.section	.nv.info._Z29cross_entropy_loss_f32_kernelILb1EEvPKfS1_Pfii,"",@"SHT_CUDA_INFO"
	.sectionflags	@""
	.align	4


	//----- nvinfo : EIATTR_CUDA_API_VERSION
	.align		4
        /*0000*/ 	.byte	0x04, 0x37
        /*0002*/ 	.short	(.L_113 - .L_112)
.L_112:
        /*0004*/ 	.word	0x00000082


	//----- nvinfo : EIATTR_KPARAM_INFO
	.align		4
.L_113:
        /*0008*/ 	.byte	0x04, 0x17
        /*000a*/ 	.short	(.L_115 - .L_114)
.L_114:
        /*000c*/ 	.word	0x00000000
        /*0010*/ 	.short	0x0004
        /*0012*/ 	.short	0x001c
        /*0014*/ 	.byte	0x00, 0xf0, 0x11, 0x00


	//----- nvinfo : EIATTR_KPARAM_INFO
	.align		4
.L_115:
        /*0018*/ 	.byte	0x04, 0x17
        /*001a*/ 	.short	(.L_117 - .L_116)
.L_116:
        /*001c*/ 	.word	0x00000000
        /*0020*/ 	.short	0x0003
        /*0022*/ 	.short	0x0018
        /*0024*/ 	.byte	0x00, 0xf0, 0x11, 0x00


	//----- nvinfo : EIATTR_KPARAM_INFO
	.align		4
.L_117:
        /*0028*/ 	.byte	0x04, 0x17
        /*002a*/ 	.short	(.L_119 - .L_118)
.L_118:
        /*002c*/ 	.word	0x00000000
        /*0030*/ 	.short	0x0002
        /*0032*/ 	.short	0x0010
        /*0034*/ 	.byte	0x00, 0xf5, 0x21, 0x00


	//----- nvinfo : EIATTR_KPARAM_INFO
	.align		4
.L_119:
        /*0038*/ 	.byte	0x04, 0x17
        /*003a*/ 	.short	(.L_121 - .L_120)
.L_120:
        /*003c*/ 	.word	0x00000000
        /*0040*/ 	.short	0x0001
        /*0042*/ 	.short	0x0008
        /*0044*/ 	.byte	0x00, 0xf5, 0x21, 0x00


	//----- nvinfo : EIATTR_KPARAM_INFO
	.align		4
.L_121:
        /*0048*/ 	.byte	0x04, 0x17
        /*004a*/ 	.short	(.L_123 - .L_122)
.L_122:
        /*004c*/ 	.word	0x00000000
        /*0050*/ 	.short	0x0000
        /*0052*/ 	.short	0x0000
        /*0054*/ 	.byte	0x00, 0xf5, 0x21, 0x00


	//----- nvinfo : EIATTR_SPARSE_MMA_MASK
	.align		4
.L_123:
        /*0058*/ 	.byte	0x03, 0x50
        /*005a*/ 	.short	0x0000


	//----- nvinfo : EIATTR_MAXREG_COUNT
	.align		4
        /*005c*/ 	.byte	0x03, 0x1b
        /*005e*/ 	.short	0x00ff


	//----- nvinfo : EIATTR_NUM_BARRIERS
	.align		4
        /*0060*/ 	.byte	0x02, 0x4c
        /*0062*/ 	.byte	0x01
	.zero		1


	//----- nvinfo : EIATTR_MERCURY_ISA_VERSION
	.align		4
        /*0064*/ 	.byte	0x03, 0x5f
        /*0066*/ 	.short	0x0101


	//----- nvinfo : EIATTR_COOP_GROUP_MASK_REGIDS
	.align		4
        /*0068*/ 	.byte	0x04, 0x29
        /*006a*/ 	.short	(.L_125 - .L_124)


	//   ....[0]....
.L_124:
        /*006c*/ 	.word	0xffffffff


	//   ....[1]....
        /*0070*/ 	.word	0xffffffff


	//   ....[2]....
        /*0074*/ 	.word	0xffffffff


	//   ....[3]....
        /*0078*/ 	.word	0xffffffff


	//   ....[4]....
        /*007c*/ 	.word	0xffffffff


	//   ....[5]....
        /*0080*/ 	.word	0xffffffff


	//   ....[6]....
        /*0084*/ 	.word	0xffffffff


	//   ....[7]....
        /*0088*/ 	.word	0xffffffff


	//   ....[8]....
        /*008c*/ 	.word	0xffffffff


	//   ....[9]....
        /*0090*/ 	.word	0xffffffff


	//   ....[10]....
        /*0094*/ 	.word	0xffffffff


	//   ....[11]....
        /*0098*/ 	.word	0xffffffff


	//   ....[12]....
        /*009c*/ 	.word	0xffffffff


	//   ....[13]....
        /*00a0*/ 	.word	0xffffffff


	//   ....[14]....
        /*00a4*/ 	.word	0xffffffff


	//   ....[15]....
        /*00a8*/ 	.word	0xffffffff


	//   ....[16]....
        /*00ac*/ 	.word	0xffffffff


	//   ....[17]....
        /*00b0*/ 	.word	0xffffffff


	//----- nvinfo : EIATTR_COOP_GROUP_INSTR_OFFSETS
	.align		4
.L_125:
        /*00b4*/ 	.byte	0x04, 0x28
        /*00b6*/ 	.short	(.L_127 - .L_126)


	//   ....[0]....
.L_126:
        /*00b8*/ 	.word	0x00000a20


	//   ....[1]....
        /*00bc*/ 	.word	0x00000a70


	//   ....[2]....
        /*00c0*/ 	.word	0x00000a90


	//   ....[3]....
        /*00c4*/ 	.word	0x00000ab0


	//   ....[4]....
        /*00c8*/ 	.word	0x00000ad0


	//   ....[5]....
        /*00cc*/ 	.word	0x00000af0


	//   ....[6]....
        /*00d0*/ 	.word	0x00001260


	//   ....[7]....
        /*00d4*/ 	.word	0x00001290


	//   ....[8]....
        /*00d8*/ 	.word	0x000012b0


	//   ....[9]....
        /*00dc*/ 	.word	0x000012e0


	//   ....[10]....
        /*00e0*/ 	.word	0x00001300


	//   ....[11]....
        /*00e4*/ 	.word	0x00001320


	//   ....[12]....
        /*00e8*/ 	.word	0x00001e60


	//   ....[13]....
        /*00ec*/ 	.word	0x00001ea0


	//   ....[14]....
        /*00f0*/ 	.word	0x00001ed0


	//   ....[15]....
        /*00f4*/ 	.word	0x00001f00


	//   ....[16]....
        /*00f8*/ 	.word	0x00001f20


	//   ....[17]....
        /*00fc*/ 	.word	0x00001f40


	//----- nvinfo : EIATTR_VRC_CTA_INIT_COUNT
	.align		4
.L_127:
        /*0100*/ 	.byte	0x02, 0x4a
	.zero		1
	.zero		1


	//----- nvinfo : EIATTR_EXIT_INSTR_OFFSETS
	.align		4
        /*0104*/ 	.byte	0x04, 0x1c
        /*0106*/ 	.short	(.L_129 - .L_128)


	//   ....[0]....
.L_128:
        /*0108*/ 	.word	0x00000040


	//   ....[1]....
        /*010c*/ 	.word	0x00001ff0


	//   ....[2]....
        /*0110*/ 	.word	0x00002060


	//----- nvinfo : EIATTR_CRS_STACK_SIZE
	.align		4
.L_129:
        /*0114*/ 	.byte	0x04, 0x1e
        /*0116*/ 	.short	(.L_131 - .L_130)
.L_130:
        /*0118*/ 	.word	0x00000000


	//----- nvinfo : EIATTR_CBANK_PARAM_SIZE
	.align		4
.L_131:
        /*011c*/ 	.byte	0x03, 0x19
        /*011e*/ 	.short	0x0020


	//----- nvinfo : EIATTR_PARAM_CBANK
	.align		4
        /*0120*/ 	.byte	0x04, 0x0a
        /*0122*/ 	.short	(.L_133 - .L_132)
	.align		4
.L_132:
        /*0124*/ 	.word	index@(.nv.constant0._Z29cross_entropy_loss_f32_kernelILb1EEvPKfS1_Pfii)
        /*0128*/ 	.short	0x0380
        /*012a*/ 	.short	0x0020


	//----- nvinfo : EIATTR_SW_WAR
	.align		4
.L_133:
        /*012c*/ 	.byte	0x04, 0x36
        /*012e*/ 	.short	(.L_135 - .L_134)
.L_134:
        /*0130*/ 	.word	0x00000008
.L_135:


//--------------------- .nv.callgraph             --------------------------
	.section	.nv.callgraph,"",@"SHT_CUDA_CALLGRAPH"
	.align	4
	.sectionentsize	8
	.align		4
        /*0000*/ 	.word	0x00000000
	.align		4
        /*0004*/ 	.word	0xffffffff
	.align		4
        /*0008*/ 	.word	0x00000000
	.align		4
        /*000c*/ 	.word	0xfffffffe
	.align		4
        /*0010*/ 	.word	0x00000000
	.align		4
        /*0014*/ 	.word	0xfffffffd
	.align		4
        /*0018*/ 	.word	0x00000000
	.align		4
        /*001c*/ 	.word	0xfffffffc


//--------------------- .text._Z34cross_entropy_loss_back_f32_kernelILb0EEvPKfS1_S1_Pfii --------------------------
	.section	.text._Z34cross_entropy_loss_back_f32_kernelILb0EEvPKfS1_S1_Pfii,"ax",@progbits
	.align	128
        .global         _Z34cross_entropy_loss_back_f32_kernelILb0EEvPKfS1_S1_Pfii
        .type           _Z34cross_entropy_loss_back_f32_kernelILb0EEvPKfS1_S1_Pfii,@function
        .size           _Z34cross_entropy_loss_back_f32_kernelILb0EEvPKfS1_S1_Pfii,(.L_x_151 - _Z34cross_entropy_loss_back_f32_kernelILb0EEvPKfS1_S1_Pfii)
        .other          _Z34cross_entropy_loss_back_f32_kernelILb0EEvPKfS1_S1_Pfii,@"STO_CUDA_ENTRY STV_DEFAULT"
_Z34cross_entropy_loss_back_f32_kernelILb0EEvPKfS1_S1_Pfii:
.text._Z34cross_entropy_loss_back_f32_kernelILb0EEvPKfS1_S1_Pfii:
[----:B------:R-:W-:Y:S08]  /*0000*/  LDC R1, c[0x0][0x37c] ;  /* 0x0000df00ff017b82 */ /* 0x000ff00000000800 */
[----:B------:R-:W0:Y:S08]  /*0010*/  S2UR UR4, SR_CTAID.X ;  /* 0x00000000000479c3 */ /* 0x000e300000002500 */
[----:B------:R-:W0:Y:S02]  /*0020*/  LDC R0, c[0x0][0x3a4] ;  /* 0x0000e900ff007b82 */ /* 0x000e240000000800 */
[----:B0-----:R-:W-:-:S13]  /*0030*/  ISETP.LE.AND P0, PT, R0, UR4, PT ;  /* 0x0000000400007c0c */ /* 0x001fda000bf03270 */
[----:B------:R-:W-:Y:S05]  /*0040*/  @P0 EXIT ;  /* 0x000000000000094d */ /* 0x000fea0003800000 */
[----:B------:R-:W0:Y:S01]  /*0050*/  S2R R7, SR_TID.X ;  /* 0x0000000000077919 */ /* 0x000e220000002100 */
[----:B------:R-:W1:Y:S01]  /*0060*/  LDC R0, c[0x0][0x3a0] ;  /* 0x0000e800ff007b82 */ /* 0x000e620000000800 */
[----:B------:R-:W2:Y:S01]  /*0070*/  LDCU.64 UR6, c[0x0][0x358] ;  /* 0x00006b00ff0677ac */ /* 0x000ea20008000a00 */
[----:B------:R-:W-:Y:S01]  /*0080*/  BSSY.RECONVERGENT B0, `(.L_x_0) ;  /* 0x0000074000007945 */ /* 0x000fe20003800200 */
[----:B------:R-:W-:Y:S01]  /*0090*/  IMAD.MOV.U32 R10, RZ, RZ, -0x800000 ;  /* 0xff800000ff0a7424 */ /* 0x000fe200078e00ff */
[----:B-1----:R-:W-:Y:S01]  /*00a0*/  SHF.R.S32.HI R2, RZ, 0x1f, R0 ;  /* 0x0000001fff027819 */ /* 0x002fe20000011400 */
[----:B------:R-:W-:-:S04]  /*00b0*/  IMAD.WIDE.U32 R4, R0, UR4, RZ ;  /* 0x0000000400047c25 */ /* 0x000fc8000f8e00ff */
[----:B------:R-:W-:Y:S01]  /*00c0*/  IMAD R9, R2, UR4, RZ ;  /* 0x0000000402097c24 */ /* 0x000fe2000f8e02ff */
[----:B0-----:R-:W-:-:S03]  /*00d0*/  ISETP.GE.AND P0, PT, R7, R0, PT ;  /* 0x000000000700720c */ /* 0x001fc60003f06270 */
[----:B------:R-:W-:-:S10]  /*00e0*/  IMAD.IADD R9, R5, 0x1, R9 ;  /* 0x0000000105097824 */ /* 0x000fd400078e0209 */
[----:B--2---:R-:W-:Y:S05]  /*00f0*/  @P0 BRA `(.L_x_1) ;  /* 0x0000000400b00947 */ /* 0x004fea0003800000 */
[----:B------:R-:W-:Y:S01]  /*0100*/  LOP3.LUT R3, RZ, R7, RZ, 0x33, !PT ;  /* 0x00000007ff037212 */ /* 0x000fe200078e33ff */
[----:B------:R-:W-:Y:S01]  /*0110*/  BSSY.RECONVERGENT B1, `(.L_x_2) ;  /* 0x0000034000017945 */ /* 0x000fe20003800200 */
[----:B------:R-:W-:Y:S02]  /*0120*/  IMAD.MOV.U32 R10, RZ, RZ, -0x800000 ;  /* 0xff800000ff0a7424 */ /* 0x000fe400078e00ff */
[----:B------:R-:W-:Y:S01]  /*0130*/  IADD3 R3, PT, PT, R3, R0, RZ ;  /* 0x0000000003037210 */ /* 0x000fe20007ffe0ff */
[----:B------:R-:W-:-:S03]  /*0140*/  IMAD.MOV.U32 R6, RZ, RZ, R7 ;  /* 0x000000ffff067224 */ /* 0x000fc600078e0007 */
[C---:B------:R-:W-:Y:S02]  /*0150*/  ISETP.GE.U32.AND P1, PT, R3.reuse, 0x1e0, PT ;  /* 0x000001e00300780c */ /* 0x040fe40003f26070 */
[----:B------:R-:W-:-:S04]  /*0160*/  LEA.HI R8, R3, 0x1, RZ, 0x1b ;  /* 0x0000000103087811 */ /* 0x000fc800078fd8ff */
[----:B------:R-:W-:-:S04]  /*0170*/  LOP3.LUT R23, R8, 0xf, RZ, 0xc0, !PT ;  /* 0x0000000f08177812 */ /* 0x000fc800078ec0ff */
[----:B------:R-:W-:-:S03]  /*0180*/  ISETP.NE.AND P0, PT, R23, RZ, PT ;  /* 0x000000ff1700720c */ /* 0x000fc60003f05270 */
[----:B------:R-:W-:Y:S10]  /*0190*/  @!P1 BRA `(.L_x_3) ;  /* 0x0000000000ac9947 */ /* 0x000ff40003800000 */
[----:B------:R-:W0:Y:S01]  /*01a0*/  LDCU.64 UR4, c[0x0][0x388] ;  /* 0x00007100ff0477ac */ /* 0x000e220008000a00 */
[C---:B------:R-:W-:Y:S01]  /*01b0*/  SHF.L.U64.HI R3, R4.reuse, 0x2, R9 ;  /* 0x0000000204037819 */ /* 0x040fe20000010209 */
[----:B------:R-:W-:Y:S01]  /*01c0*/  IMAD.MOV.U32 R10, RZ, RZ, -0x800000 ;  /* 0xff800000ff0a7424 */ /* 0x000fe200078e00ff */
[----:B------:R-:W-:Y:S01]  /*01d0*/  SHF.L.U32 R2, R4, 0x2, RZ ;  /* 0x0000000204027819 */ /* 0x000fe200000006ff */
[----:B------:R-:W-:Y:S01]  /*01e0*/  IMAD.MOV.U32 R6, RZ, RZ, R7 ;  /* 0x000000ffff067224 */ /* 0x000fe200078e0007 */
[----:B------:R-:W-:-:S03]  /*01f0*/  LOP3.LUT R12, R8, 0xffffff0, RZ, 0xc0, !PT ;  /* 0x0ffffff0080c7812 */ /* 0x000fc600078ec0ff */
[----:B------:R-:W-:Y:S01]  /*0200*/  IMAD.WIDE.U32 R2, R7, 0x4, R2 ;  /* 0x0000000407027825 */ /* 0x000fe200078e0002 */
[----:B------:R-:W-:Y:S02]  /*0210*/  IADD3 R12, PT, PT, -R12, RZ, RZ ;  /* 0x000000ff0c0c7210 */ /* 0x000fe40007ffe1ff */
[----:B0-----:R-:W-:-:S04]  /*0220*/  IADD3 R13, P1, PT, R2, UR4, RZ ;  /* 0x00000004020d7c10 */ /* 0x001fc8000ff3e0ff */
[----:B------:R-:W-:-:S04]  /*0230*/  IADD3 R13, P2, PT, R13, 0x400, RZ ;  /* 0x000004000d0d7810 */ /* 0x000fc80007f5e0ff */
[----:B------:R-:W-:-:S09]  /*0240*/  IADD3.X R14, PT, PT, RZ, UR5, R3, P2, P1 ;  /* 0x00000005ff0e7c10 */ /* 0x000fd200097e2403 */
.L_x_4:
[----:B------:R-:W-:Y:S02]  /*0250*/  IMAD.MOV.U32 R2, RZ, RZ, R13 ;  /* 0x000000ffff027224 */ /* 0x000fe400078e000d */
[----:B------:R-:W-:-:S05]  /*0260*/  IMAD.MOV.U32 R3, RZ, RZ, R14 ;  /* 0x000000ffff037224 */ /* 0x000fca00078e000e */
[----:B------:R-:W2:Y:S04]  /*0270*/  LDG.E.CONSTANT R19, desc[UR6][R2.64+-0x400] ;  /* 0xfffc000602137981 */ /* 0x000ea8000c1e9900 */
[----:B------:R-:W2:Y:S04]  /*0280*/  LDG.E.CONSTANT R21, desc[UR6][R2.64+-0x380] ;  /* 0xfffc800602157981 */ /* 0x000ea8000c1e9900 */
[----:B------:R-:W3:Y:S04]  /*0290*/  LDG.E.CONSTANT R25, desc[UR6][R2.64+-0x300] ;  /* 0xfffd000602197981 */ /* 0x000ee8000c1e9900 */
[----:B------:R-:W3:Y:S04]  /*02a0*/  LDG.E.CONSTANT R26, desc[UR6][R2.64+-0x280] ;  /* 0xfffd8006021a7981 */ /* 0x000ee8000c1e9900 */
[----:B------:R-:W4:Y:S04]  /*02b0*/  LDG.E.CONSTANT R17, desc[UR6][R2.64+-0x200] ;  /* 0xfffe000602117981 */ /* 0x000f28000c1e9900 */
[----:B------:R-:W4:Y:S04]  /*02c0*/  LDG.E.CONSTANT R20, desc[UR6][R2.64+-0x180] ;  /* 0xfffe800602147981 */ /* 0x000f28000c1e9900 */
[----:B------:R-:W5:Y:S04]  /*02d0*/  LDG.E.CONSTANT R18, desc[UR6][R2.64+-0x100] ;  /* 0xffff000602127981 */ /* 0x000f68000c1e9900 */
[----:B------:R-:W5:Y:S04]  /*02e0*/  LDG.E.CONSTANT R15, desc[UR6][R2.64+-0x80] ;  /* 0xffff8006020f7981 */ /* 0x000f68000c1e9900 */
[----:B------:R-:W5:Y:S04]  /*02f0*/  LDG.E.CONSTANT R16, desc[UR6][R2.64] ;  /* 0x0000000602107981 */ /* 0x000f68000c1e9900 */
[----:B------:R-:W5:Y:S04]  /*0300*/  LDG.E.CONSTANT R13, desc[UR6][R2.64+0x80] ;  /* 0x00008006020d7981 */ /* 0x000f68000c1e9900 */
[----:B------:R-:W5:Y:S04]  /*0310*/  LDG.E.CONSTANT R14, desc[UR6][R2.64+0x100] ;  /* 0x00010006020e7981 */ /* 0x000f68000c1e9900 */
[----:B------:R-:W5:Y:S04]  /*0320*/  LDG.E.CONSTANT R11, desc[UR6][R2.64+0x180] ;  /* 0x00018006020b7981 */ /* 0x000f68000c1e9900 */
[----:B------:R-:W5:Y:S01]  /*0330*/  LDG.E.CONSTANT R22, desc[UR6][R2.64+0x300] ;  /* 0x0003000602167981 */ /* 0x000f62000c1e9900 */
[----:B--2---:R-:W-:-:S03]  /*0340*/  FMNMX3 R24, R10, R19, R21, !PT ;  /* 0x000000130a187276 */ /* 0x004fc60007800015 */
[----:B------:R-:W2:Y:S04]  /*0350*/  LDG.E.CONSTANT R21, desc[UR6][R2.64+0x200] ;  /* 0x0002000602157981 */ /* 0x000ea8000c1e9900 */
[----:B------:R-:W2:Y:S04]  /*0360*/  LDG.E.CONSTANT R10, desc[UR6][R2.64+0x280] ;  /* 0x00028006020a7981 */ /* 0x000ea8000c1e9900 */
[----:B------:R-:W2:Y:S01]  /*0370*/  LDG.E.CONSTANT R19, desc[UR6][R2.64+0x380] ;  /* 0x0003800602137981 */ /* 0x000ea2000c1e9900 */
[----:B---3--:R-:W-:Y:S02]  /*0380*/  FMNMX3 R24, R24, R25, R26, !PT ;  /* 0x0000001918187276 */ /* 0x008fe4000780001a */
[----:B------:R-:W-:-:S02]  /*0390*/  IADD3 R12, PT, PT, R12, 0x10, RZ ;  /* 0x000000100c0c7810 */ /* 0x000fc40007ffe0ff */
[----:B----4-:R-:W-:Y:S02]  /*03a0*/  FMNMX3 R17, R24, R17, R20, !PT ;  /* 0x0000001118117276 */ /* 0x010fe40007800014 */
[----:B------:R-:W-:Y:S02]  /*03b0*/  ISETP.NE.AND P1, PT, R12, RZ, PT ;  /* 0x000000ff0c00720c */ /* 0x000fe40003f25270 */
[----:B-----5:R-:W-:-:S04]  /*03c0*/  FMNMX3 R15, R17, R18, R15, !PT ;  /* 0x00000012110f7276 */ /* 0x020fc8000780000f */
[----:B------:R-:W-:-:S04]  /*03d0*/  FMNMX3 R13, R15, R16, R13, !PT ;  /* 0x000000100f0d7276 */ /* 0x000fc8000780000d */
[----:B------:R-:W-:Y:S02]  /*03e0*/  FMNMX3 R11, R13, R14, R11, !PT ;  /* 0x0000000e0d0b7276 */ /* 0x000fe4000780000b */
[----:B------:R-:W-:Y:S01]  /*03f0*/  IADD3 R13, P2, PT, R2, 0x800, RZ ;  /* 0x00000800020d7810 */ /* 0x000fe20007f5e0ff */
[----:B------:R-:W-:-:S04]  /*0400*/  VIADD R6, R6, 0x200 ;  /* 0x0000020006067836 */ /* 0x000fc80000000000 */
[----:B------:R-:W-:Y:S01]  /*0410*/  IMAD.X R14, RZ, RZ, R3, P2 ;  /* 0x000000ffff0e7224 */ /* 0x000fe200010e0603 */
[----:B--2---:R-:W-:-:S04]  /*0420*/  FMNMX3 R10, R11, R21, R10, !PT ;  /* 0x000000150b0a7276 */ /* 0x004fc8000780000a */
[----:B------:R-:W-:Y:S01]  /*0430*/  FMNMX3 R10, R10, R22, R19, !PT ;  /* 0x000000160a0a7276 */ /* 0x000fe20007800013 */
[----:B------:R-:W-:Y:S06]  /*0440*/  @P1 BRA `(.L_x_4) ;  /* 0xfffffffc00801947 */ /* 0x000fec000383ffff */
.L_x_3:
[----:B------:R-:W-:Y:S05]  /*0450*/  BSYNC.RECONVERGENT B1 ;  /* 0x0000000000017941 */ /* 0x000fea0003800200 */
.L_x_2:
[----:B------:R-:W-:Y:S05]  /*0460*/  @!P0 BRA `(.L_x_1) ;  /* 0x0000000000d48947 */ /* 0x000fea0003800000 */
[----:B------:R-:W0:Y:S01]  /*0470*/  LDC.64 R2, c[0x0][0x388] ;  /* 0x0000e200ff027b82 */ /* 0x000e220000000a00 */
[----:B------:R-:W-:Y:S01]  /*0480*/  ISETP.GE.U32.AND P0, PT, R23, 0x8, PT ;  /* 0x000000081700780c */ /* 0x000fe20003f06070 */
[----:B------:R-:W-:Y:S01]  /*0490*/  BSSY.RECONVERGENT B1, `(.L_x_5) ;  /* 0x0000016000017945 */ /* 0x000fe20003800200 */
[C---:B------:R-:W-:Y:S02]  /*04a0*/  SHF.L.U32 R12, R4.reuse, 0x2, RZ ;  /* 0x00000002040c7819 */ /* 0x040fe400000006ff */
[----:B------:R-:W-:Y:S02]  /*04b0*/  SHF.L.U64.HI R13, R4, 0x2, R9 ;  /* 0x00000002040d7819 */ /* 0x000fe40000010209 */
[----:B------:R-:W-:-:S04]  /*04c0*/  LOP3.LUT R25, R8, 0x7, RZ, 0xc0, !PT ;  /* 0x0000000708197812 */ /* 0x000fc800078ec0ff */
[----:B------:R-:W-:Y:S02]  /*04d0*/  ISETP.NE.AND P1, PT, R25, RZ, PT ;  /* 0x000000ff1900720c */ /* 0x000fe40003f25270 */
[----:B0-----:R-:W-:-:S05]  /*04e0*/  IADD3 R14, P2, PT, R12, R2, RZ ;  /* 0x000000020c0e7210 */ /* 0x001fca0007f5e0ff */
[----:B------:R-:W-:Y:S01]  /*04f0*/  IMAD.X R15, R13, 0x1, R3, P2 ;  /* 0x000000010d0f7824 */ /* 0x000fe200010e0603 */
[----:B------:R-:W-:Y:S07]  /*0500*/  @!P0 BRA `(.L_x_6) ;  /* 0x0000000000388947 */ /* 0x000fee0003800000 */
[----:B------:R-:W-:-:S05]  /*0510*/  IMAD.WIDE.U32 R16, R6, 0x4, R14 ;  /* 0x0000000406107825 */ /* 0x000fca00078e000e */
[----:B------:R-:W2:Y:S04]  /*0520*/  LDG.E.CONSTANT R11, desc[UR6][R16.64] ;  /* 0x00000006100b7981 */ /* 0x000ea8000c1e9900 */
[----:B------:R-:W2:Y:S04]  /*0530*/  LDG.E.CONSTANT R18, desc[UR6][R16.64+0x80] ;  /* 0x0000800610127981 */ /* 0x000ea8000c1e9900 */
[----:B------:R-:W3:Y:S04]  /*0540*/  LDG.E.CONSTANT R20, desc[UR6][R16.64+0x100] ;  /* 0x0001000610147981 */ /* 0x000ee8000c1e9900 */
[----:B------:R-:W3:Y:S04]  /*0550*/  LDG.E.CONSTANT R19, desc[UR6][R16.64+0x180] ;  /* 0x0001800610137981 */ /* 0x000ee8000c1e9900 */
[----:B------:R-:W4:Y:S04]  /*0560*/  LDG.E.CONSTANT R22, desc[UR6][R16.64+0x200] ;  /* 0x0002000610167981 */ /* 0x000f28000c1e9900 */
[----:B------:R-:W4:Y:S04]  /*0570*/  LDG.E.CONSTANT R21, desc[UR6][R16.64+0x280] ;  /* 0x0002800610157981 */ /* 0x000f28000c1e9900 */
[----:B------:R-:W5:Y:S04]  /*0580*/  LDG.E.CONSTANT R24, desc[UR6][R16.64+0x300] ;  /* 0x0003000610187981 */ /* 0x000f68000c1e9900 */
[----:B------:R-:W5:Y:S01]  /*0590*/  LDG.E.CONSTANT R23, desc[UR6][R16.64+0x380] ;  /* 0x0003800610177981 */ /* 0x000f62000c1e9900 */
[----:B------:R-:W-:Y:S01]  /*05a0*/  VIADD R6, R6, 0x100 ;  /* 0x0000010006067836 */ /* 0x000fe20000000000 */
[----:B--2---:R-:W-:-:S04]  /*05b0*/  FMNMX3 R11, R10, R11, R18, !PT ;  /* 0x0000000b0a0b7276 */ /* 0x004fc80007800012 */
[----:B---3--:R-:W-:-:S04]  /*05c0*/  FMNMX3 R11, R11, R20, R19, !PT ;  /* 0x000000140b0b7276 */ /* 0x008fc80007800013 */
[----:B----4-:R-:W-:-:S04]  /*05d0*/  FMNMX3 R11, R11, R22, R21, !PT ;  /* 0x000000160b0b7276 */ /* 0x010fc80007800015 */
[----:B-----5:R-:W-:-:S07]  /*05e0*/  FMNMX3 R10, R11, R24, R23, !PT ;  /* 0x000000180b0a7276 */ /* 0x020fce0007800017 */
.L_x_6:
[----:B------:R-:W-:Y:S05]  /*05f0*/  BSYNC.RECONVERGENT B1 ;  /* 0x0000000000017941 */ /* 0x000fea0003800200 */
.L_x_5:
[----:B------:R-:W-:Y:S05]  /*0600*/  @!P1 BRA `(.L_x_1) ;  /* 0x00000000006c9947 */ /* 0x000fea0003800000 */
[----:B------:R-:W-:Y:S01]  /*0610*/  ISETP.GE.U32.AND P0, PT, R25, 0x4, PT ;  /* 0x000000041900780c */ /* 0x000fe20003f06070 */
[----:B------:R-:W-:Y:S01]  /*0620*/  BSSY.RECONVERGENT B1, `(.L_x_7) ;  /* 0x000000c000017945 */ /* 0x000fe20003800200 */
[----:B------:R-:W-:-:S04]  /*0630*/  LOP3.LUT R8, R8, 0x3, RZ, 0xc0, !PT ;  /* 0x0000000308087812 */ /* 0x000fc800078ec0ff */
[----:B------:R-:W-:-:S07]  /*0640*/  ISETP.NE.AND P1, PT, R8, RZ, PT ;  /* 0x000000ff0800720c */ /* 0x000fce0003f25270 */
[----:B------:R-:W-:Y:S06]  /*0650*/  @!P0 BRA `(.L_x_8) ;  /* 0x0000000000208947 */ /* 0x000fec0003800000 */
[----:B------:R-:W-:-:S05]  /*0660*/  IMAD.WIDE.U32 R14, R6, 0x4, R14 ;  /* 0x00000004060e7825 */ /* 0x000fca00078e000e */
[----:B------:R-:W2:Y:S04]  /*0670*/  LDG.E.CONSTANT R11, desc[UR6][R14.64] ;  /* 0x000000060e0b7981 */ /* 0x000ea8000c1e9900 */
[----:B------:R-:W2:Y:S04]  /*0680*/  LDG.E.CONSTANT R16, desc[UR6][R14.64+0x80] ;  /* 0x000080060e107981 */ /* 0x000ea8000c1e9900 */
[----:B------:R-:W3:Y:S04]  /*0690*/  LDG.E.CONSTANT R17, desc[UR6][R14.64+0x100] ;  /* 0x000100060e117981 */ /* 0x000ee8000c1e9900 */
[----:B------:R-:W3:Y:S01]  /*06a0*/  LDG.E.CONSTANT R18, desc[UR6][R14.64+0x180] ;  /* 0x000180060e127981 */ /* 0x000ee2000c1e9900 */
[----:B------:R-:W-:-:S02]  /*06b0*/  IADD3 R6, PT, PT, R6, 0x80, RZ ;  /* 0x0000008006067810 */ /* 0x000fc40007ffe0ff */
[----:B--2---:R-:W-:-:S04]  /*06c0*/  FMNMX3 R10, R10, R11, R16, !PT ;  /* 0x0000000b0a0a7276 */ /* 0x004fc80007800010 */
[----:B---3--:R-:W-:-:S07]  /*06d0*/  FMNMX3 R10, R10, R17, R18, !PT ;  /* 0x000000110a0a7276 */ /* 0x008fce0007800012 */
.L_x_8:
[----:B------:R-:W-:Y:S05]  /*06e0*/  BSYNC.RECONVERGENT B1 ;  /* 0x0000000000017941 */ /* 0x000fea0003800200 */
.L_x_7:
[----:B------:R-:W-:Y:S05]  /*06f0*/  @!P1 BRA `(.L_x_1) ;  /* 0x0000000000309947 */ /* 0x000fea0003800000 */
[----:B------:R-:W-:-:S04]  /*0700*/  IMAD.WIDE.U32 R12, R6, 0x4, R12 ;  /* 0x00000004060c7825 */ /* 0x000fc800078e000c */
[----:B------:R-:W-:Y:S01]  /*0710*/  IMAD.MOV R6, RZ, RZ, -R8 ;  /* 0x000000ffff067224 */ /* 0x000fe200078e0a08 */
[----:B------:R-:W-:-:S05]  /*0720*/  IADD3 R2, P0, PT, R12, R2, RZ ;  /* 0x000000020c027210 */ /* 0x000fca0007f1e0ff */
[----:B------:R-:W-:-:S08]  /*0730*/  IMAD.X R13, R13, 0x1, R3, P0 ;  /* 0x000000010d0d7824 */ /* 0x000fd000000e0603 */
.L_x_9:
[----:B------:R-:W-:-:S06]  /*0740*/  MOV R3, R13 ;  /* 0x0000000d00037202 */ /* 0x000fcc0000000f00 */
[----:B------:R0:W2:Y:S01]  /*0750*/  LDG.E.CONSTANT R3, desc[UR6][R2.64] ;  /* 0x0000000602037981 */ /* 0x0000a2000c1e9900 */
[----:B------:R-:W-:-:S05]  /*0760*/  VIADD R6, R6, 0x1 ;  /* 0x0000000106067836 */ /* 0x000fca0000000000 */
[----:B------:R-:W-:Y:S02]  /*0770*/  ISETP.NE.AND P0, PT, R6, RZ, PT ;  /* 0x000000ff0600720c */ /* 0x000fe40003f05270 */
[----:B0-----:R-:W-:-:S05]  /*0780*/  IADD3 R2, P1, PT, R2, 0x80, RZ ;  /* 0x0000008002027810 */ /* 0x001fca0007f3e0ff */
[----:B------:R-:W-:Y:S01]  /*0790*/  IMAD.X R13, RZ, RZ, R13, P1 ;  /* 0x000000ffff0d7224 */ /* 0x000fe200008e060d */
[----:B--2---:R-:W-:-:S05]  /*07a0*/  FMNMX R10, R3, R10, !PT ;  /* 0x0000000a030a7209 */ /* 0x004fca0007800000 */
[----:B------:R-:W-:Y:S05]  /*07b0*/  @P0 BRA `(.L_x_9) ;  /* 0xfffffffc00e00947 */ /* 0x000fea000383ffff */
.L_x_1:
[----:B------:R-:W-:Y:S05]  /*07c0*/  BSYNC.RECONVERGENT B0 ;  /* 0x0000000000007941 */ /* 0x000fea0003800200 */
.L_x_0:
[----:B------:R-:W0:Y:S01]  /*07d0*/  SHFL.DOWN PT, R3, R10, 0x10, 0x1f ;  /* 0x0a001f000a037f89 */ /* 0x000e2200000e0000 */
[----:B------:R-:W-:Y:S01]  /*07e0*/  ISETP.GE.AND P0, PT, R7, R0, PT ;  /* 0x000000000700720c */ /* 0x000fe20003f06270 */
[----:B------:R-:W-:Y:S01]  /*07f0*/  BSSY.RECONVERGENT B0, `(.L_x_10) ;  /* 0x0000085000007945 */ /* 0x000fe20003800200 */
[----:B0-----:R-:W-:-:S05]  /*0800*/  FMNMX R3, R3, R10, !PT ;  /* 0x0000000a03037209 */ /* 0x001fca0007800000 */
[----:B------:R-:W0:Y:S02]  /*0810*/  SHFL.DOWN PT, R2, R3, 0x8, 0x1f ;  /* 0x09001f0003027f89 */ /* 0x000e2400000e0000 */
[----:B0-----:R-:W-:-:S05]  /*0820*/  FMNMX R2, R3, R2, !PT ;  /* 0x0000000203027209 */ /* 0x001fca0007800000 */
[----:B------:R-:W0:Y:S02]  /*0830*/  SHFL.DOWN PT, R11, R2, 0x4, 0x1f ;  /* 0x08801f00020b7f89 */ /* 0x000e2400000e0000 */
[----:B0-----:R-:W-:-:S05]  /*0840*/  FMNMX R11, R2, R11, !PT ;  /* 0x0000000b020b7209 */ /* 0x001fca0007800000 */
[----:B------:R-:W0:Y:S02]  /*0850*/  SHFL.DOWN PT, R6, R11, 0x2, 0x1f ;  /* 0x08401f000b067f89 */ /* 0x000e2400000e0000 */
[----:B0-----:R-:W-:Y:S01]  /*0860*/  FMNMX R12, R11, R6, !PT ;  /* 0x000000060b0c7209 */ /* 0x001fe20007800000 */
[----:B------:R-:W-:-:S04]  /*0870*/  HFMA2 R6, -RZ, RZ, 0, 0 ;  /* 0x00000000ff067431 */ /* 0x000fc800000001ff */
[----:B------:R-:W0:Y:S02]  /*0880*/  SHFL.DOWN PT, R13, R12, 0x1, 0x1f ;  /* 0x08201f000c0d7f89 */ /* 0x000e2400000e0000 */
[----:B0-----:R-:W-:-:S06]  /*0890*/  FMNMX R8, R12, R13, !PT ;  /* 0x0000000d0c087209 */ /* 0x001fcc0007800000 */
[----:B------:R-:W0:Y:S01]  /*08a0*/  SHFL.IDX PT, R8, R8, RZ, 0x1f ;  /* 0x00001fff08087589 */ /* 0x000e2200000e0000 */
[----:B------:R-:W-:Y:S05]  /*08b0*/  @P0 BRA `(.L_x_11) ;  /* 0x0000000400e00947 */ /* 0x000fea0003800000 */
[-C--:B------:R-:W-:Y:S01]  /*08c0*/  LOP3.LUT R3, RZ, R7.reuse, RZ, 0x33, !PT ;  /* 0x00000007ff037212 */ /* 0x080fe200078e33ff */
[----:B------:R-:W-:Y:S01]  /*08d0*/  BSSY.RECONVERGENT B1, `(.L_x_12) ;  /* 0x000002f000017945 */ /* 0x000fe20003800200 */
[----:B------:R-:W-:Y:S01]  /*08e0*/  IMAD.MOV.U32 R6, RZ, RZ, RZ ;  /* 0x000000ffff067224 */ /* 0x000fe200078e00ff */
[----:B------:R-:W-:Y:S02]  /*08f0*/  MOV R11, R7 ;  /* 0x00000007000b7202 */ /* 0x000fe40000000f00 */
[----:B------:R-:W-:-:S05]  /*0900*/  IMAD.IADD R10, R3, 0x1, R0 ;  /* 0x00000001030a7824 */ /* 0x000fca00078e0200 */
[C---:B------:R-:W-:Y:S02]  /*0910*/  LOP3.LUT R2, R10.reuse, 0x60, RZ, 0xc0, !PT ;  /* 0x000000600a027812 */ /* 0x040fe400078ec0ff */
[----:B------:R-:W-:Y:S02]  /*0920*/  ISETP.GE.U32.AND P0, PT, R10, 0x60, PT ;  /* 0x000000600a00780c */ /* 0x000fe40003f06070 */
[----:B------:R-:W-:-:S13]  /*0930*/  ISETP.NE.AND P1, PT, R2, 0x60, PT ;  /* 0x000000600200780c */ /* 0x000fda0003f25270 */
[----:B------:R-:W-:Y:S05]  /*0940*/  @!P1 BRA `(.L_x_13) ;  /* 0x00000000009c9947 */ /* 0x000fea0003800000 */
[----:B------:R-:W1:Y:S01]  /*0950*/  LDCU.64 UR4, c[0x0][0x398] ;  /* 0x00007300ff0477ac */ /* 0x000e620008000a00 */
[C---:B------:R-:W-:Y:S01]  /*0960*/  SHF.L.U64.HI R3, R4.reuse, 0x2, R9 ;  /* 0x0000000204037819 */ /* 0x040fe20000010209 */
[----:B------:R-:W-:Y:S01]  /*0970*/  IMAD.SHL.U32 R2, R4, 0x4, RZ ;  /* 0x0000000404027824 */ /* 0x000fe200078e00ff */
[----:B------:R-:W-:Y:S01]  /*0980*/  MOV R11, R7 ;  /* 0x00000007000b7202 */ /* 0x000fe20000000f00 */
[----:B------:R-:W2:Y:S01]  /*0990*/  LDCU.64 UR8, c[0x0][0x388] ;  /* 0x00007100ff0877ac */ /* 0x000ea20008000a00 */
[----:B------:R-:W-:Y:S02]  /*09a0*/  IMAD.MOV.U32 R6, RZ, RZ, RZ ;  /* 0x000000ffff067224 */ /* 0x000fe400078e00ff */
[----:B------:R-:W-:Y:S01]  /*09b0*/  IMAD.WIDE.U32 R12, R7, 0x4, R2 ;  /* 0x00000004070c7825 */ /* 0x000fe200078e0002 */
[----:B------:R-:W-:Y:S02]  /*09c0*/  LEA.HI R3, R10, 0x1, RZ, 0x1b ;  /* 0x000000010a037811 */ /* 0x000fe400078fd8ff */
[----:B-1----:R-:W-:-:S02]  /*09d0*/  IADD3 R10, P1, PT, R12, UR4, RZ ;  /* 0x000000040c0a7c10 */ /* 0x002fc4000ff3e0ff */
[----:B--2---:R-:W-:Y:S02]  /*09e0*/  IADD3 R2, P2, PT, R12, UR8, RZ ;  /* 0x000000080c027c10 */ /* 0x004fe4000ff5e0ff */
[----:B------:R-:W-:Y:S02]  /*09f0*/  LOP3.LUT R12, R3, 0x3, RZ, 0xc0, !PT ;  /* 0x00000003030c7812 */ /* 0x000fe400078ec0ff */
[C---:B------:R-:W-:Y:S02]  /*0a00*/  IADD3.X R3, PT, PT, R13.reuse, UR5, RZ, P1, !PT ;  /* 0x000000050d037c10 */ /* 0x040fe40008ffe4ff */
[----:B------:R-:W-:Y:S01]  /*0a10*/  IADD3.X R13, PT, PT, R13, UR9, RZ, P2, !PT ;  /* 0x000000090d0d7c10 */ /* 0x000fe200097fe4ff */
[----:B------:R-:W-:-:S07]  /*0a20*/  IMAD.MOV R16, RZ, RZ, -R12 ;  /* 0x000000ffff107224 */ /* 0x000fce00078e0a0c */
.L_x_14:
[----:B------:R-:W-:-:S05]  /*0a30*/  IMAD.MOV.U32 R12, RZ, RZ, R2 ;  /* 0x000000ffff0c7224 */ /* 0x000fca00078e0002 */
[----:B-1----:R1:W0:Y:S01]  /*0a40*/  LDG.E.CONSTANT R15, desc[UR6][R12.64] ;  /* 0x000000060c0f7981 */ /* 0x002222000c1e9900 */
[----:B------:R-:W-:Y:S02]  /*0a50*/  HFMA2 R14, -RZ, RZ, 0.96630859375, -0.0022525787353515625 ;  /* 0x3bbb989dff0e7431 */ /* 0x000fe400000001ff */
[----:B------:R-:W-:Y:S01]  /*0a60*/  IMAD.MOV.U32 R17, RZ, RZ, 0x437c0000 ;  /* 0x437c0000ff117424 */ /* 0x000fe200078e00ff */
[----:B------:R-:W-:Y:S01]  /*0a70*/  IADD3 R2, P3, PT, R2, 0x80, RZ ;  /* 0x0000008002027810 */ /* 0x000fe20007f7e0ff */
[----:B------:R-:W-:Y:S01]  /*0a80*/  VIADD R16, R16, 0x1 ;  /* 0x0000000110107836 */ /* 0x000fe20000000000 */
[----:B------:R-:W-:-:S04]  /*0a90*/  IADD3 R11, PT, PT, R11, 0x20, RZ ;  /* 0x000000200b0b7810 */ /* 0x000fc80007ffe0ff */
[----:B------:R-:W-:Y:S01]  /*0aa0*/  ISETP.NE.AND P1, PT, R16, RZ, PT ;  /* 0x000000ff1000720c */ /* 0x000fe20003f25270 */
[----:B-1----:R-:W-:Y:S02]  /*0ab0*/  IMAD.X R13, RZ, RZ, R13, P3 ;  /* 0x000000ffff0d7224 */ /* 0x002fe400018e060d */
[----:B0-----:R-:W-:-:S04]  /*0ac0*/  FADD R15, -R8, R15 ;  /* 0x0000000f080f7221 */ /* 0x001fc80000000100 */
[----:B------:R-:W-:-:S04]  /*0ad0*/  FFMA.SAT R14, R15, R14, 0.5 ;  /* 0x3f0000000f0e7423 */ /* 0x000fc8000000200e */
[----:B------:R-:W-:-:S04]  /*0ae0*/  FFMA.RM R14, R14, R17, 12582913 ;  /* 0x4b4000010e0e7423 */ /* 0x000fc80000004011 */
[C---:B------:R-:W-:Y:S01]  /*0af0*/  FADD R18, R14.reuse, -12583039 ;  /* 0xcb40007f0e127421 */ /* 0x040fe20000000000 */
[----:B------:R-:W-:-:S03]  /*0b00*/  IMAD.SHL.U32 R14, R14, 0x800000, RZ ;  /* 0x008000000e0e7824 */ /* 0x000fc600078e00ff */
[----:B------:R-:W-:-:S04]  /*0b10*/  FFMA R18, R15, 1.4426950216293334961, -R18 ;  /* 0x3fb8aa3b0f127823 */ /* 0x000fc80000000812 */
[----:B------:R-:W-:-:S04]  /*0b20*/  FFMA R18, R15, 1.925963033500011079e-08, R18 ;  /* 0x32a570600f127823 */ /* 0x000fc80000000012 */
[----:B------:R-:W0:Y:S02]  /*0b30*/  MUFU.EX2 R15, R18 ;  /* 0x00000012000f7308 */ /* 0x000e240000000800 */
[----:B0-----:R-:W-:Y:S01]  /*0b40*/  FMUL R17, R14, R15 ;  /* 0x0000000f0e117220 */ /* 0x001fe20000400000 */
[----:B------:R-:W-:Y:S01]  /*0b50*/  MOV R14, R10 ;  /* 0x0000000a000e7202 */ /* 0x000fe20000000f00 */
[----:B------:R-:W-:Y:S01]  /*0b60*/  IMAD.MOV.U32 R15, RZ, RZ, R3 ;  /* 0x000000ffff0f7224 */ /* 0x000fe200078e0003 */
[----:B------:R-:W-:Y:S01]  /*0b70*/  IADD3 R10, P2, PT, R10, 0x80, RZ ;  /* 0x000000800a0a7810 */ /* 0x000fe20007f5e0ff */
[----:B------:R-:W-:-:S03]  /*0b80*/  FADD R6, R17, R6 ;  /* 0x0000000611067221 */ /* 0x000fc60000000000 */
[----:B------:R1:W-:Y:S01]  /*0b90*/  STG.E desc[UR6][R14.64], R17 ;  /* 0x000000110e007986 */ /* 0x0003e2000c101906 */
[----:B------:R-:W-:Y:S01]  /*0ba0*/  IMAD.X R3, RZ, RZ, R3, P2 ;  /* 0x000000ffff037224 */ /* 0x000fe200010e0603 */
[----:B------:R-:W-:Y:S07]  /*0bb0*/  @P1 BRA `(.L_x_14) ;  /* 0xfffffffc009c1947 */ /* 0x000fee000383ffff */
.L_x_13:
[----:B------:R-:W-:Y:S05]  /*0bc0*/  BSYNC.RECONVERGENT B1 ;  /* 0x0000000000017941 */ /* 0x000fea0003800200 */
.L_x_12:
[----:B------:R-:W-:Y:S05]  /*0bd0*/  @!P0 BRA `(.L_x_11) ;  /* 0x0000000400188947 */ /* 0x000fea0003800000 */
[----:B------:R-:W2:Y:S01]  /*0be0*/  LDCU.64 UR4, c[0x0][0x388] ;  /* 0x00007100ff0477ac */ /* 0x000ea20008000a00 */
[C---:B------:R-:W-:Y:S02]  /*0bf0*/  SHF.L.U64.HI R3, R4.reuse, 0x2, R9 ;  /* 0x0000000204037819 */ /* 0x040fe40000010209 */
[----:B------:R-:W-:Y:S01]  /*0c00*/  SHF.L.U32 R2, R4, 0x2, RZ ;  /* 0x0000000204027819 */ /* 0x000fe200000006ff */
[----:B------:R-:W3:Y:S04]  /*0c10*/  LDCU.64 UR8, c[0x0][0x398] ;  /* 0x00007300ff0877ac */ /* 0x000ee80008000a00 */
[----:B------:R-:W-:-:S03]  /*0c20*/  IMAD.WIDE.U32 R2, R11, 0x4, R2 ;  /* 0x000000040b027825 */ /* 0x000fc600078e0002 */
[----:B------:R-:W-:-:S05]  /*0c30*/  IADD3 R10, P0, PT, R2, 0x100, RZ ;  /* 0x00000100020a7810 */ /* 0x000fca0007f1e0ff */
[----:B------:R-:W-:Y:S01]  /*0c40*/  IMAD.X R13, RZ, RZ, R3, P0 ;  /* 0x000000ffff0d7224 */ /* 0x000fe200000e0603 */
[C---:B--2---:R-:W-:Y:S02]  /*0c50*/  IADD3 R2, P1, PT, R10.reuse, UR4, RZ ;  /* 0x000000040a027c10 */ /* 0x044fe4000ff3e0ff */
[----:B---3--:R-:W-:Y:S02]  /*0c60*/  IADD3 R10, P2, PT, R10, UR8, RZ ;  /* 0x000000080a0a7c10 */ /* 0x008fe4000ff5e0ff */
[C---:B------:R-:W-:Y:S02]  /*0c70*/  IADD3.X R3, PT, PT, R13.reuse, UR5, RZ, P1, !PT ;  /* 0x000000050d037c10 */ /* 0x040fe40008ffe4ff */
[----:B------:R-:W-:-:S09]  /*0c80*/  IADD3.X R13, PT, PT, R13, UR9, RZ, P2, !PT ;  /* 0x000000090d0d7c10 */ /* 0x000fd200097fe4ff */
.L_x_15:
[----:B-12---:R-:W0:Y:S04]  /*0c90*/  LDG.E.CONSTANT R15, desc[UR6][R2.64+-0x100] ;  /* 0xffff0006020f7981 */ /* 0x006e28000c1e9900 */
[----:B------:R-:W2:Y:S04]  /*0ca0*/  LDG.E.CONSTANT R19, desc[UR6][R2.64+-0x80] ;  /* 0xffff800602137981 */ /* 0x000ea8000c1e9900 */
[----:B------:R-:W3:Y:S04]  /*0cb0*/  LDG.E.CONSTANT R17, desc[UR6][R2.64] ;  /* 0x0000000602117981 */ /* 0x000ee8000c1e9900 */
[----:B------:R1:W4:Y:S01]  /*0cc0*/  LDG.E.CONSTANT R21, desc[UR6][R2.64+0x80] ;  /* 0x0000800602157981 */ /* 0x000322000c1e9900 */
[----:B------:R-:W-:-:S02]  /*0cd0*/  HFMA2 R14, -RZ, RZ, 3.7421875, 0 ;  /* 0x437c0000ff0e7431 */ /* 0x000fc400000001ff */
[----:B------:R-:W-:Y:S02]  /*0ce0*/  IMAD.MOV.U32 R12, RZ, RZ, 0x3bbb989d ;  /* 0x3bbb989dff0c7424 */ /* 0x000fe400078e00ff */
[----:B------:R-:W-:-:S05]  /*0cf0*/  VIADD R11, R11, 0x80 ;  /* 0x000000800b0b7836 */ /* 0x000fca0000000000 */
[----:B------:R-:W-:Y:S02]  /*0d00*/  ISETP.GE.AND P0, PT, R11, R0, PT ;  /* 0x000000000b00720c */ /* 0x000fe40003f06270 */
[----:B-1----:R-:W-:-:S05]  /*0d10*/  IADD3 R2, P1, PT, R2, 0x200, RZ ;  /* 0x0000020002027810 */ /* 0x002fca0007f3e0ff */
[----:B------:R-:W-:Y:S02]  /*0d20*/  IMAD.X R3, RZ, RZ, R3, P1 ;  /* 0x000000ffff037224 */ /* 0x000fe400008e0603 */
[----:B0-----:R-:W-:-:S04]  /*0d30*/  FADD R23, -R8, R15 ;  /* 0x0000000f08177221 */ /* 0x001fc80000000100 */
[----:B------:R-:W-:Y:S01]  /*0d40*/  FFMA.SAT R15, R23, R12, 0.5 ;  /* 0x3f000000170f7423 */ /* 0x000fe2000000200c */
[----:B--2---:R-:W-:-:S03]  /*0d50*/  FADD R19, -R8, R19 ;  /* 0x0000001308137221 */ /* 0x004fc60000000100 */
[----:B------:R-:W-:Y:S01]  /*0d60*/  FFMA.RM R15, R15, R14, 12582913 ;  /* 0x4b4000010f0f7423 */ /* 0x000fe2000000400e */
[----:B------:R-:W-:Y:S01]  /*0d70*/  FFMA.SAT R25, R19, R12, 0.5 ;  /* 0x3f00000013197423 */ /* 0x000fe2000000200c */
[C---:B---3--:R-:W-:Y:S02]  /*0d80*/  FADD R17, -R8.reuse, R17 ;  /* 0x0000001108117221 */ /* 0x048fe40000000100 */
[----:B------:R-:W-:Y:S01]  /*0d90*/  FADD R18, R15, -12583039 ;  /* 0xcb40007f0f127421 */ /* 0x000fe20000000000 */
[----:B------:R-:W-:Y:S01]  /*0da0*/  FFMA.RM R16, R25, R14, 12582913 ;  /* 0x4b40000119107423 */ /* 0x000fe2000000400e */
[----:B----4-:R-:W-:Y:S01]  /*0db0*/  FADD R21, -R8, R21 ;  /* 0x0000001508157221 */ /* 0x010fe20000000100 */
[----:B------:R-:W-:Y:S01]  /*0dc0*/  FFMA.SAT R25, R17, R12, 0.5 ;  /* 0x3f00000011197423 */ /* 0x000fe2000000200c */
[----:B------:R-:W-:Y:S01]  /*0dd0*/  FFMA R18, R23, 1.4426950216293334961, -R18 ;  /* 0x3fb8aa3b17127823 */ /* 0x000fe20000000812 */
[----:B------:R-:W-:Y:S01]  /*0de0*/  FADD R22, R16, -12583039 ;  /* 0xcb40007f10167421 */ /* 0x000fe20000000000 */
[----:B------:R-:W-:-:S02]  /*0df0*/  IMAD.SHL.U32 R15, R15, 0x800000, RZ ;  /* 0x008000000f0f7824 */ /* 0x000fc400078e00ff */
[----:B------:R-:W-:Y:S01]  /*0e00*/  FFMA R20, R23, 1.925963033500011079e-08, R18 ;  /* 0x32a5706017147823 */ /* 0x000fe20000000012 */
[----:B------:R-:W-:Y:S01]  /*0e10*/  FFMA.SAT R23, R21, R12, 0.5 ;  /* 0x3f00000015177423 */ /* 0x000fe2000000200c */
[-C--:B------:R-:W-:Y:S01]  /*0e20*/  FFMA.RM R18, R25, R14.reuse, 12582913 ;  /* 0x4b40000119127423 */ /* 0x080fe2000000400e */
[----:B------:R-:W-:Y:S02]  /*0e30*/  FFMA R22, R19, 1.4426950216293334961, -R22 ;  /* 0x3fb8aa3b13167823 */ /* 0x000fe40000000816 */
[----:B------:R-:W-:Y:S01]  /*0e40*/  FFMA.RM R14, R23, R14, 12582913 ;  /* 0x4b400001170e7423 */ /* 0x000fe2000000400e */
[----:B------:R-:W-:Y:S01]  /*0e50*/  FADD R24, R18, -12583039 ;  /* 0xcb40007f12187421 */ /* 0x000fe20000000000 */
[----:B------:R-:W-:Y:S01]  /*0e60*/  FFMA R12, R19, 1.925963033500011079e-08, R22 ;  /* 0x32a57060130c7823 */ /* 0x000fe20000000016 */
[----:B------:R-:W0:Y:S01]  /*0e70*/  MUFU.EX2 R20, R20 ;  /* 0x0000001400147308 */ /* 0x000e220000000800 */
[----:B------:R-:W-:Y:S01]  /*0e80*/  FADD R22, R14, -12583039 ;  /* 0xcb40007f0e167421 */ /* 0x000fe20000000000 */
[----:B------:R-:W-:Y:S01]  /*0e90*/  FFMA R24, R17, 1.4426950216293334961, -R24 ;  /* 0x3fb8aa3b11187823 */ /* 0x000fe20000000818 */
[----:B------:R-:W-:Y:S01]  /*0ea0*/  SHF.L.U32 R18, R18, 0x17, RZ ;  /* 0x0000001712127819 */ /* 0x000fe200000006ff */
[----:B------:R-:W-:-:S02]  /*0eb0*/  IMAD.SHL.U32 R14, R14, 0x800000, RZ ;  /* 0x008000000e0e7824 */ /* 0x000fc400078e00ff */
[----:B------:R-:W-:Y:S01]  /*0ec0*/  FFMA R22, R21, 1.4426950216293334961, -R22 ;  /* 0x3fb8aa3b15167823 */ /* 0x000fe20000000816 */
[----:B------:R-:W-:Y:S01]  /*0ed0*/  FFMA R24, R17, 1.925963033500011079e-08, R24 ;  /* 0x32a5706011187823 */ /* 0x000fe20000000018 */
[----:B------:R-:W-:Y:S01]  /*0ee0*/  IMAD.SHL.U32 R19, R16, 0x800000, RZ ;  /* 0x0080000010137824 */ /* 0x000fe200078e00ff */
[----:B------:R-:W1:Y:S01]  /*0ef0*/  MUFU.EX2 R12, R12 ;  /* 0x0000000c000c7308 */ /* 0x000e620000000800 */
[----:B------:R-:W-:-:S07]  /*0f00*/  FFMA R22, R21, 1.925963033500011079e-08, R22 ;  /* 0x32a5706015167823 */ /* 0x000fce0000000016 */
[----:B------:R-:W2:Y:S01]  /*0f10*/  MUFU.EX2 R21, R22 ;  /* 0x0000001600157308 */ /* 0x000ea20000000800 */
[----:B0-----:R-:W-:Y:S01]  /*0f20*/  FMUL R17, R15, R20 ;  /* 0x000000140f117220 */ /* 0x001fe20000400000 */
[----:B------:R-:W-:-:S03]  /*0f30*/  MOV R15, R13 ;  /* 0x0000000d000f7202 */ /* 0x000fc60000000f00 */
[----:B------:R-:W-:-:S03]  /*0f40*/  FADD R6, R17, R6 ;  /* 0x0000000611067221 */ /* 0x000fc60000000000 */
[----:B------:R-:W0:Y:S01]  /*0f50*/  MUFU.EX2 R23, R24 ;  /* 0x0000001800177308 */ /* 0x000e220000000800 */
[----:B-1----:R-:W-:-:S04]  /*0f60*/  FMUL R19, R19, R12 ;  /* 0x0000000c13137220 */ /* 0x002fc80000400000 */
[----:B------:R-:W-:Y:S01]  /*0f70*/  FADD R6, R6, R19 ;  /* 0x0000001306067221 */ /* 0x000fe20000000000 */
[----:B--2---:R-:W-:Y:S01]  /*0f80*/  FMUL R21, R14, R21 ;  /* 0x000000150e157220 */ /* 0x004fe20000400000 */
[----:B------:R-:W-:-:S05]  /*0f90*/  IMAD.MOV.U32 R14, RZ, RZ, R10 ;  /* 0x000000ffff0e7224 */ /* 0x000fca00078e000a */
[----:B------:R2:W-:Y:S01]  /*0fa0*/  STG.E desc[UR6][R14.64+-0x100], R17 ;  /* 0xffff00110e007986 */ /* 0x0005e2000c101906 */
[----:B------:R-:W-:Y:S01]  /*0fb0*/  IADD3 R10, P2, PT, R14, 0x200, RZ ;  /* 0x000002000e0a7810 */ /* 0x000fe20007f5e0ff */
[----:B0-----:R-:W-:Y:S02]  /*0fc0*/  FMUL R23, R18, R23 ;  /* 0x0000001712177220 */ /* 0x001fe40000400000 */
[----:B------:R2:W-:Y:S01]  /*0fd0*/  STG.E desc[UR6][R14.64+-0x80], R19 ;  /* 0xffff80130e007986 */ /* 0x0005e2000c101906 */
[----:B------:R-:W-:Y:S01]  /*0fe0*/  IADD3.X R13, PT, PT, RZ, R15, RZ, P2, !PT ;  /* 0x0000000fff0d7210 */ /* 0x000fe200017fe4ff */
[----:B------:R-:W-:Y:S02]  /*0ff0*/  FADD R6, R6, R23 ;  /* 0x0000001706067221 */ /* 0x000fe40000000000 */
[----:B------:R2:W-:Y:S02]  /*1000*/  STG.E desc[UR6][R14.64], R23 ;  /* 0x000000170e007986 */ /* 0x0005e4000c101906 */
[----:B------:R-:W-:-:S02]  /*1010*/  FADD R6, R6, R21 ;  /* 0x0000001506067221 */ /* 0x000fc40000000000 */
[----:B------:R2:W-:Y:S01]  /*1020*/  STG.E desc[UR6][R14.64+0x80], R21 ;  /* 0x000080150e007986 */ /* 0x0005e2000c101906 */
[----:B------:R-:W-:Y:S05]  /*1030*/  @!P0 BRA `(.L_x_15) ;  /* 0xfffffffc00148947 */ /* 0x000fea000383ffff */
.L_x_11:
[----:B------:R-:W-:Y:S05]  /*1040*/  BSYNC.RECONVERGENT B0 ;  /* 0x0000000000007941 */ /* 0x000fea0003800200 */
.L_x_10:
[----:B------:R-:W3:Y:S01]  /*1050*/  SHFL.DOWN PT, R3, R6, 0x10, 0x1f ;  /* 0x0a001f0006037f89 */ /* 0x000ee200000e0000 */
[----:B------:R-:W-:Y:S01]  /*1060*/  ISETP.GE.AND P2, PT, R7, R0, PT ;  /* 0x000000000700720c */ /* 0x000fe20003f46270 */
[----:B---3--:R-:W-:-:S05]  /*1070*/  FADD R3, R3, R6 ;  /* 0x0000000603037221 */ /* 0x008fca0000000000 */
[----:B------:R-:W3:Y:S02]  /*1080*/  SHFL.DOWN PT, R2, R3, 0x8, 0x1f ;  /* 0x09001f0003027f89 */ /* 0x000ee400000e0000 */
[----:B---3--:R-:W-:-:S05]  /*1090*/  FADD R2, R3, R2 ;  /* 0x0000000203027221 */ /* 0x008fca0000000000 */
[----:B------:R-:W3:Y:S02]  /*10a0*/  SHFL.DOWN PT, R11, R2, 0x4, 0x1f ;  /* 0x08801f00020b7f89 */ /* 0x000ee400000e0000 */
[----:B---3--:R-:W-:-:S05]  /*10b0*/  FADD R11, R2, R11 ;  /* 0x0000000b020b7221 */ /* 0x008fca0000000000 */
[----:B0-----:R-:W0:Y:S02]  /*10c0*/  SHFL.DOWN PT, R8, R11, 0x2, 0x1f ;  /* 0x08401f000b087f89 */ /* 0x001e2400000e0000 */
[----:B0-----:R-:W-:-:S05]  /*10d0*/  FADD R8, R11, R8 ;  /* 0x000000080b087221 */ /* 0x001fca0000000000 */
[----:B------:R-:W0:Y:S02]  /*10e0*/  SHFL.DOWN PT, R13, R8, 0x1, 0x1f ;  /* 0x08201f00080d7f89 */ /* 0x000e2400000e0000 */
[----:B0-----:R-:W-:-:S06]  /*10f0*/  FADD R13, R8, R13 ;  /* 0x0000000d080d7221 */ /* 0x001fcc0000000000 */
[----:B------:R-:W0:Y:S02]  /*1100*/  SHFL.IDX PT, R13, R13, RZ, 0x1f ;  /* 0x00001fff0d0d7589 */ /* 0x000e2400000e0000 */
[----:B0-----:R-:W-:-:S05]  /*1110*/  VIADD R6, R13, 0x1800000 ;  /* 0x018000000d067836 */ /* 0x001fca0000000000 */
[----:B------:R-:W-:-:S04]  /*1120*/  LOP3.LUT R6, R6, 0x7f800000, RZ, 0xc0, !PT ;  /* 0x7f80000006067812 */ /* 0x000fc800078ec0ff */
[----:B------:R-:W-:-:S13]  /*1130*/  ISETP.GT.U32.AND P0, PT, R6, 0x1ffffff, PT ;  /* 0x01ffffff0600780c */ /* 0x000fda0003f04070 */
[----:B------:R-:W-:Y:S05]  /*1140*/  @P0 BRA `(.L_x_16) ;  /* 0x00000000000c0947 */ /* 0x000fea0003800000 */
[----:B------:R-:W-:-:S07]  /*1150*/  MOV R2, 0x1170 ;  /* 0x0000117000027802 */ /* 0x000fce0000000f00 */
[----:B-12---:R-:W-:Y:S05]  /*1160*/  CALL.REL.NOINC `($__internal_0_$__cuda_sm20_rcp_rn_f32_slowpath) ;  /* 0x0000000c00e47944 */ /* 0x006fea0003c00000 */
[----:B------:R-:W-:Y:S05]  /*1170*/  BRA `(.L_x_17) ;  /* 0x0000000000107947 */ /* 0x000fea0003800000 */
.L_x_16:
[----:B------:R-:W0:Y:S02]  /*1180*/  MUFU.RCP R6, R13 ;  /* 0x0000000d00067308 */ /* 0x000e240000001000 */
[----:B0-----:R-:W-:-:S04]  /*1190*/  FFMA R0, R13, R6, -1 ;  /* 0xbf8000000d007423 */ /* 0x001fc80000000006 */
[----:B------:R-:W-:-:S04]  /*11a0*/  FADD.FTZ R3, -R0, -RZ ;  /* 0x800000ff00037221 */ /* 0x000fc80000010100 */
[----:B------:R-:W-:-:S07]  /*11b0*/  FFMA R6, R6, R3, R6 ;  /* 0x0000000306067223 */ /* 0x000fce0000000006 */
.L_x_17:
[----:B------:R-:W0:Y:S01]  /*11c0*/  LDC.64 R2, c[0x0][0x380] ;  /* 0x0000e000ff027b82 */ /* 0x000e220000000a00 */
[----:B------:R-:W3:Y:S01]  /*11d0*/  LDCU UR4, c[0x0][0x3a4] ;  /* 0x00007480ff0477ac */ /* 0x000ee20008000800 */
[----:B0-----:R3:W4:Y:S02]  /*11e0*/  LDG.E.CONSTANT R0, desc[UR6][R2.64] ;  /* 0x0000000602007981 */ /* 0x001724000c1e9900 */
[----:B---3--:R-:W-:-:S04]  /*11f0*/  I2FP.F32.U32 R3, UR4 ;  /* 0x0000000400037c45 */ /* 0x008fc80008201000 */
[----:B------:R-:W0:Y:S02]  /*1200*/  MUFU.RCP R8, R3 ;  /* 0x0000000300087308 */ /* 0x000e240000001000 */
[----:B0-----:R-:W-:-:S04]  /*1210*/  FFMA R11, -R3, R8, 1 ;  /* 0x3f800000030b7423 */ /* 0x001fc80000000108 */
[----:B------:R-:W-:Y:S02]  /*1220*/  FFMA R11, R8, R11, R8 ;  /* 0x0000000b080b7223 */ /* 0x000fe40000000008 */
[----:B----4-:R-:W0:Y:S02]  /*1230*/  FCHK P0, R0, R3 ;  /* 0x0000000300007302 */ /* 0x010e240000000000 */
[----:B------:R-:W-:-:S04]  /*1240*/  FFMA R8, R0, R11, RZ ;  /* 0x0000000b00087223 */ /* 0x000fc800000000ff */
[----:B------:R-:W-:-:S04]  /*1250*/  FFMA R10, -R3, R8, R0 ;  /* 0x00000008030a7223 */ /* 0x000fc80000000100 */
[----:B------:R-:W-:Y:S01]  /*1260*/  FFMA R8, R11, R10, R8 ;  /* 0x0000000a0b087223 */ /* 0x000fe20000000008 */
[----:B0-----:R-:W-:Y:S06]  /*1270*/  @!P0 BRA `(.L_x_18) ;  /* 0x00000000000c8947 */ /* 0x001fec0003800000 */
[----:B------:R-:W-:-:S07]  /*1280*/  MOV R2, 0x12a0 ;  /* 0x000012a000027802 */ /* 0x000fce0000000f00 */
[----:B-12---:R-:W-:Y:S05]  /*1290*/  CALL.REL.NOINC `($__internal_1_$__cuda_sm3x_div_rn_noftz_f32_slowpath) ;  /* 0x00000010006c7944 */ /* 0x006fea0003c00000 */
[----:B------:R-:W-:-:S07]  /*12a0*/  IMAD.MOV.U32 R8, RZ, RZ, R0 ;  /* 0x000000ffff087224 */ /* 0x000fce00078e0000 */
.L_x_18:
[----:B------:R-:W-:Y:S05]  /*12b0*/  @P2 EXIT ;  /* 0x000000000000294d */ /* 0x000fea0003800000 */
[----:B------:R-:W0:Y:S01]  /*12c0*/  LDC R0, c[0x0][0x3a0] ;  /* 0x0000e800ff007b82 */ /* 0x000e220000000800 */
[----:B------:R-:W-:Y:S01]  /*12d0*/  LOP3.LUT R3, RZ, R7, RZ, 0x33, !PT ;  /* 0x00000007ff037212 */ /* 0x000fe200078e33ff */
[----:B------:R-:W-:Y:S03]  /*12e0*/  BSSY.RECONVERGENT B0, `(.L_x_19) ;  /* 0x0000026000007945 */ /* 0x000fe60003800200 */
[----:B0-----:R-:W-:-:S04]  /*12f0*/  IADD3 R10, PT, PT, R3, R0, RZ ;  /* 0x00000000030a7210 */ /* 0x001fc80007ffe0ff */
[C---:B------:R-:W-:Y:S02]  /*1300*/  LOP3.LUT R2, R10.reuse, 0x60, RZ, 0xc0, !PT ;  /* 0x000000600a027812 */ /* 0x040fe400078ec0ff */
[----:B------:R-:W-:Y:S02]  /*1310*/  ISETP.GE.U32.AND P0, PT, R10, 0x60, PT ;  /* 0x000000600a00780c */ /* 0x000fe40003f06070 */
[----:B------:R-:W-:-:S13]  /*1320*/  ISETP.NE.AND P1, PT, R2, 0x60, PT ;  /* 0x000000600200780c */ /* 0x000fda0003f25270 */
[----:B------:R-:W-:Y:S05]  /*1330*/  @!P1 BRA `(.L_x_20) ;  /* 0x0000000000809947 */ /* 0x000fea0003800000 */
[----:B------:R-:W0:Y:S01]  /*1340*/  LDCU.128 UR8, c[0x0][0x390] ;  /* 0x00007200ff0877ac */ /* 0x000e220008000c00 */
[----:B------:R-:W-:Y:S01]  /*1350*/  LEA.HI R10, R10, 0x1, RZ, 0x1b ;  /* 0x000000010a0a7811 */ /* 0x000fe200078fd8ff */
[C---:B------:R-:W-:Y:S01]  /*1360*/  IMAD.SHL.U32 R2, R4.reuse, 0x4, RZ ;  /* 0x0000000404027824 */ /* 0x040fe200078e00ff */
[----:B------:R-:W-:Y:S02]  /*1370*/  SHF.L.U64.HI R3, R4, 0x2, R9 ;  /* 0x0000000204037819 */ /* 0x000fe40000010209 */
[C---:B-12---:R-:W-:Y:S01]  /*1380*/  IADD3 R17, P1, PT, R7.reuse, R4, RZ ;  /* 0x0000000407117210 */ /* 0x046fe20007f3e0ff */
[C---:B------:R-:W-:Y:S01]  /*1390*/  IMAD.SHL.U32 R11, R10.reuse, 0x20, RZ ;  /* 0x000000200a0b7824 */ /* 0x040fe200078e00ff */
[----:B------:R-:W-:Y:S01]  /*13a0*/  LOP3.LUT R10, R10, 0x3, RZ, 0xc0, !PT ;  /* 0x000000030a0a7812 */ /* 0x000fe200078ec0ff */
[----:B------:R-:W-:Y:S01]  /*13b0*/  IMAD.WIDE.U32 R2, R7, 0x4, R2 ;  /* 0x0000000407027825 */ /* 0x000fe200078e0002 */
[----:B------:R-:W-:Y:S02]  /*13c0*/  IADD3.X R18, PT, PT, RZ, R9, RZ, P1, !PT ;  /* 0x00000009ff127210 */ /* 0x000fe40000ffe4ff */
[----:B------:R-:W-:-:S05]  /*13d0*/  LOP3.LUT R12, R11, 0x60, RZ, 0xc0, !PT ;  /* 0x000000600b0c7812 */ /* 0x000fca00078ec0ff */
[----:B------:R-:W-:Y:S01]  /*13e0*/  IMAD.IADD R7, R7, 0x1, R12 ;  /* 0x0000000107077824 */ /* 0x000fe200078e020c */
[C---:B0-----:R-:W-:Y:S01]  /*13f0*/  LEA R16, P2, R17.reuse, UR8, 0x2 ;  /* 0x0000000811107c11 */ /* 0x041fe2000f8410ff */
[----:B------:R-:W-:Y:S01]  /*1400*/  IMAD.MOV R12, RZ, RZ, -R10 ;  /* 0x000000ffff0c7224 */ /* 0x000fe200078e0a0a */
[----:B------:R-:W-:Y:S02]  /*1410*/  IADD3 R14, P1, PT, R2, UR10, RZ ;  /* 0x0000000a020e7c10 */ /* 0x000fe4000ff3e0ff */
[----:B------:R-:W-:Y:S02]  /*1420*/  LEA.HI.X R17, R17, UR9, R18, 0x2, P2 ;  /* 0x0000000911117c11 */ /* 0x000fe400090f1412 */
[----:B------:R-:W-:-:S09]  /*1430*/  IADD3.X R15, PT, PT, R3, UR11, RZ, P1, !PT ;  /* 0x0000000b030f7c10 */ /* 0x000fd20008ffe4ff */
.L_x_21:
[----:B------:R-:W-:Y:S01]  /*1440*/  IMAD.MOV.U32 R10, RZ, RZ, R16 ;  /* 0x000000ffff0a7224 */ /* 0x000fe200078e0010 */
[----:B0-----:R-:W-:Y:S01]  /*1450*/  MOV R2, R14 ;  /* 0x0000000e00027202 */ /* 0x001fe20000000f00 */
[----:B------:R-:W-:Y:S01]  /*1460*/  IMAD.MOV.U32 R3, RZ, RZ, R15 ;  /* 0x000000ffff037224 */ /* 0x000fe200078e000f */
[----:B------:R-:W-:-:S04]  /*1470*/  MOV R11, R17 ;  /* 0x00000011000b7202 */ /* 0x000fc80000000f00 */
[----:B------:R-:W2:Y:S04]  /*1480*/  LDG.E R13, desc[UR6][R2.64] ;  /* 0x00000006020d7981 */ /* 0x000ea8000c1e1900 */
[----:B------:R-:W2:Y:S01]  /*1490*/  LDG.E.CONSTANT R10, desc[UR6][R10.64] ;  /* 0x000000060a0a7981 */ /* 0x000ea2000c1e9900 */
[----:B------:R-:W-:-:S05]  /*14a0*/  VIADD R12, R12, 0x1 ;  /* 0x000000010c0c7836 */ /* 0x000fca0000000000 */
[----:B------:R-:W-:Y:S02]  /*14b0*/  ISETP.NE.AND P1, PT, R12, RZ, PT ;  /* 0x000000ff0c00720c */ /* 0x000fe40003f25270 */
[----:B------:R-:W-:Y:S02]  /*14c0*/  IADD3 R14, P3, PT, R2, 0x80, RZ ;  /* 0x00000080020e7810 */ /* 0x000fe40007f7e0ff */
[----:B------:R-:W-:-:S03]  /*14d0*/  IADD3 R16, P2, PT, R16, 0x80, RZ ;  /* 0x0000008010107810 */ /* 0x000fc60007f5e0ff */
[----:B------:R-:W-:Y:S01]  /*14e0*/  IMAD.X R15, RZ, RZ, R3, P3 ;  /* 0x000000ffff0f7224 */ /* 0x000fe200018e0603 */
[----:B------:R-:W-:Y:S01]  /*14f0*/  IADD3.X R17, PT, PT, RZ, R17, RZ, P2, !PT ;  /* 0x00000011ff117210 */ /* 0x000fe200017fe4ff */
[----:B--2---:R-:W-:-:S04]  /*1500*/  FFMA R13, R13, R6, -R10 ;  /* 0x000000060d0d7223 */ /* 0x004fc8000000080a */
[----:B------:R-:W-:-:S05]  /*1510*/  FMUL R13, R13, R8 ;  /* 0x000000080d0d7220 */ /* 0x000fca0000400000 */
[----:B------:R0:W-:Y:S01]  /*1520*/  STG.E desc[UR6][R2.64], R13 ;  /* 0x0000000d02007986 */ /* 0x0001e2000c101906 */
[----:B------:R-:W-:Y:S05]  /*1530*/  @P1 BRA `(.L_x_21) ;  /* 0xfffffffc00c01947 */ /* 0x000fea000383ffff */
.L_x_20:
[----:B------:R-:W-:Y:S05]  /*1540*/  BSYNC.RECONVERGENT B0 ;  /* 0x0000000000007941 */ /* 0x000fea0003800200 */
.L_x_19:
[----:B------:R-:W-:Y:S05]  /*1550*/  @!P0 EXIT ;  /* 0x000000000000894d */ /* 0x000fea0003800000 */
[----:B------:R-:W3:Y:S01]  /*1560*/  LDCU.128 UR8, c[0x0][0x390] ;  /* 0x00007200ff0877ac */ /* 0x000ee20008000c00 */
[C---:B0-----:R-:W-:Y:S01]  /*1570*/  SHF.L.U64.HI R3, R4.reuse, 0x2, R9 ;  /* 0x0000000204037819 */ /* 0x041fe20000010209 */
[----:B------:R-:W-:Y:S01]  /*1580*/  IMAD.SHL.U32 R2, R4, 0x4, RZ ;  /* 0x0000000404027824 */ /* 0x000fe200078e00ff */
[C---:B------:R-:W-:Y:S01]  /*1590*/  IADD3 R10, P0, PT, R7.reuse, R4, RZ ;  /* 0x00000004070a7210 */ /* 0x040fe20007f1e0ff */
[----:B------:R-:W-:Y:S02]  /*15a0*/  BSSY.RECONVERGENT B0, `(.L_x_22) ;  /* 0x0000069000007945 */ /* 0x000fe40003800200 */
[C---:B------:R-:W-:Y:S01]  /*15b0*/  IMAD.WIDE.U32 R4, R7.reuse, 0x4, R2 ;  /* 0x0000000407047825 */ /* 0x040fe200078e0002 */
[----:B------:R-:W-:-:S03]  /*15c0*/  IADD3 R3, PT, PT, -R7, R0, RZ ;  /* 0x0000000007037210 */ /* 0x000fc60007ffe1ff */
[----:B------:R-:W-:Y:S01]  /*15d0*/  IMAD.X R9, RZ, RZ, R9, P0 ;  /* 0x000000ffff097224 */ /* 0x000fe200000e0609 */
[----:B---3--:R-:W-:Y:S02]  /*15e0*/  LEA R2, P1, R10, UR8, 0x2 ;  /* 0x000000080a027c11 */ /* 0x008fe4000f8210ff */
[----:B------:R-:W-:Y:S02]  /*15f0*/  IADD3 R4, P0, PT, R4, UR10, RZ ;  /* 0x0000000a04047c10 */ /* 0x000fe4000ff1e0ff */
[----:B------:R-:W-:Y:S02]  /*1600*/  LEA.HI.X R9, R10, UR9, R9, 0x2, P1 ;  /* 0x000000090a097c11 */ /* 0x000fe400088f1409 */
[----:B------:R-:W-:Y:S02]  /*1610*/  ISETP.GT.AND P1, PT, R3, 0x180, PT ;  /* 0x000001800300780c */ /* 0x000fe40003f24270 */
[----:B------:R-:W-:Y:S02]  /*1620*/  IADD3 R4, P2, PT, R4, 0x100, RZ ;  /* 0x0000010004047810 */ /* 0x000fe40007f5e0ff */
[----:B------:R-:W-:-:S02]  /*1630*/  IADD3 R2, P3, PT, R2, 0x100, RZ ;  /* 0x0000010002027810 */ /* 0x000fc40007f7e0ff */
[----:B------:R-:W-:Y:S02]  /*1640*/  IADD3.X R5, PT, PT, RZ, UR11, R5, P2, P0 ;  /* 0x0000000bff057c10 */ /* 0x000fe400097e0405 */
[----:B------:R-:W-:Y:S01]  /*1650*/  PLOP3.LUT P0, PT, PT, PT, PT, 0x80, 0x8 ;  /* 0x000000000008781c */ /* 0x000fe20003f0f070 */
[----:B------:R-:W-:-:S04]  /*1660*/  IMAD.X R3, RZ, RZ, R9, P3 ;  /* 0x000000ffff037224 */ /* 0x000fc800018e0609 */
[----:B------:R-:W-:Y:S08]  /*1670*/  @!P1 BRA `(.L_x_23) ;  /* 0x00000004006c9947 */ /* 0x000ff00003800000 */
[----:B------:R-:W-:Y:S01]  /*1680*/  PLOP3.LUT P0, PT, PT, PT, PT, 0x8, 0x80 ;  /* 0x000000000080781c */ /* 0x000fe20003f0e170 */
[----:B------:R-:W-:-:S12]  /*1690*/  VIADD R10, R0, 0xfffffe80 ;  /* 0xfffffe80000a7836 */ /* 0x000fd80000000000 */
.L_x_24:
[----:B------:R-:W3:Y:S04]  /*16a0*/  LDG.E R13, desc[UR6][R4.64+-0x100] ;  /* 0xffff0006040d7981 */ /* 0x000ee8000c1e1900 */
[----:B------:R-:W3:Y:S04]  /*16b0*/  LDG.E.CONSTANT R16, desc[UR6][R2.64+-0x100] ;  /* 0xffff000602107981 */ /* 0x000ee8000c1e9900 */
[----:B------:R-:W4:Y:S04]  /*16c0*/  LDG.E R9, desc[UR6][R4.64+0x100] ;  /* 0x0001000604097981 */ /* 0x000f28000c1e1900 */
[----:B------:R-:W4:Y:S04]  /*16d0*/  LDG.E.CONSTANT R12, desc[UR6][R2.64+0x100] ;  /* 0x00010006020c7981 */ /* 0x000f28000c1e9900 */
[----:B------:R-:W5:Y:S04]  /*16e0*/  LDG.E R25, desc[UR6][R4.64] ;  /* 0x0000000604197981 */ /* 0x000f68000c1e1900 */
[----:B------:R-:W5:Y:S04]  /*16f0*/  LDG.E.CONSTANT R26, desc[UR6][R2.64] ;  /* 0x00000006021a7981 */ /* 0x000f68000c1e9900 */
[----:B--2---:R-:W2:Y:S04]  /*1700*/  LDG.E R23, desc[UR6][R4.64+-0x80] ;  /* 0xffff800604177981 */ /* 0x004ea8000c1e1900 */
[----:B------:R-:W2:Y:S04]  /*1710*/  LDG.E.CONSTANT R24, desc[UR6][R2.64+-0x80] ;  /* 0xffff800602187981 */ /* 0x000ea8000c1e9900 */
[----:B------:R-:W2:Y:S04]  /*1720*/  LDG.E R19, desc[UR6][R4.64+0x80] ;  /* 0x0000800604137981 */ /* 0x000ea8000c1e1900 */
[----:B------:R-:W2:Y:S04]  /*1730*/  LDG.E.CONSTANT R22, desc[UR6][R2.64+0x80] ;  /* 0x0000800602167981 */ /* 0x000ea8000c1e9900 */
[----:B------:R-:W2:Y:S04]  /*1740*/  LDG.E R11, desc[UR6][R4.64+0x180] ;  /* 0x00018006040b7981 */ /* 0x000ea8000c1e1900 */
[----:B-1----:R-:W2:Y:S04]  /*1750*/  LDG.E.CONSTANT R14, desc[UR6][R2.64+0x180] ;  /* 0x00018006020e7981 */ /* 0x002ea8000c1e9900 */
[----:B------:R-:W2:Y:S04]  /*1760*/  LDG.E R20, desc[UR6][R4.64+0x200] ;  /* 0x0002000604147981 */ /* 0x000ea8000c1e1900 */
[----:B------:R-:W2:Y:S04]  /*1770*/  LDG.E R17, desc[UR6][R4.64+0x280] ;  /* 0x0002800604117981 */ /* 0x000ea8000c1e1900 */
[----:B------:R-:W2:Y:S04]  /*1780*/  LDG.E.CONSTANT R18, desc[UR6][R2.64+0x280] ;  /* 0x0002800602127981 */ /* 0x000ea8000c1e9900 */
[----:B------:R-:W2:Y:S01]  /*1790*/  LDG.E R15, desc[UR6][R4.64+0x300] ;  /* 0x00030006040f7981 */ /* 0x000ea2000c1e1900 */
[----:B---3--:R-:W-:-:S03]  /*17a0*/  FFMA R21, R13, R6, -R16 ;  /* 0x000000060d157223 */ /* 0x008fc60000000810 */
[----:B------:R-:W3:Y:S04]  /*17b0*/  LDG.E.CONSTANT R13, desc[UR6][R2.64+0x200] ;  /* 0x00020006020d7981 */ /* 0x000ee8000c1e9900 */
[----:B------:R-:W3:Y:S01]  /*17c0*/  LDG.E.CONSTANT R16, desc[UR6][R2.64+0x300] ;  /* 0x0003000602107981 */ /* 0x000ee2000c1e9900 */
[----:B----4-:R-:W-:-:S03]  /*17d0*/  FFMA R9, R9, R6, -R12 ;  /* 0x0000000609097223 */ /* 0x010fc6000000080c */
[----:B------:R-:W4:Y:S01]  /*17e0*/  LDG.E R12, desc[UR6][R4.64+0x400] ;  /* 0x00040006040c7981 */ /* 0x000f22000c1e1900 */
[----:B------:R-:W-:-:S03]  /*17f0*/  FMUL R29, R9, R8 ;  /* 0x00000008091d7220 */ /* 0x000fc60000400000 */
[----:B------:R-:W4:Y:S01]  /*1800*/  LDG.E.CONSTANT R9, desc[UR6][R2.64+0x400] ;  /* 0x0004000602097981 */ /* 0x000f22000c1e9900 */
[----:B-----5:R-:W-:Y:S01]  /*1810*/  FFMA R25, R25, R6, -R26 ;  /* 0x0000000619197223 */ /* 0x020fe2000000081a */
[----:B------:R-:W-:-:S03]  /*1820*/  FMUL R21, R21, R8 ;  /* 0x0000000815157220 */ /* 0x000fc60000400000 */
[----:B------:R-:W-:Y:S01]  /*1830*/  FMUL R25, R25, R8 ;  /* 0x0000000819197220 */ /* 0x000fe20000400000 */
[-C--:B--2---:R-:W-:Y:S01]  /*1840*/  FFMA R23, R23, R6.reuse, -R24 ;  /* 0x0000000617177223 */ /* 0x084fe20000000818 */
[----:B------:R-:W-:-:S03]  /*1850*/  FFMA R19, R19, R6, -R22 ;  /* 0x0000000613137223 */ /* 0x000fc60000000816 */
[-C--:B------:R-:W-:Y:S01]  /*1860*/  FMUL R23, R23, R8.reuse ;  /* 0x0000000817177220 */ /* 0x080fe20000400000 */
[----:B------:R0:W-:Y:S01]  /*1870*/  STG.E desc[UR6][R4.64], R25 ;  /* 0x0000001904007986 */ /* 0x0001e2000c101906 */
[----:B------:R-:W-:Y:S01]  /*1880*/  FMUL R19, R19, R8 ;  /* 0x0000000813137220 */ /* 0x000fe20000400000 */
[----:B------:R-:W-:Y:S02]  /*1890*/  FFMA R11, R11, R6, -R14 ;  /* 0x000000060b0b7223 */ /* 0x000fe4000000080e */
[----:B------:R-:W-:Y:S02]  /*18a0*/  STG.E desc[UR6][R4.64+-0x100], R21 ;  /* 0xffff001504007986 */ /* 0x000fe4000c101906 */
[----:B------:R-:W-:Y:S02]  /*18b0*/  FMUL R26, R11, R8 ;  /* 0x000000080b1a7220 */ /* 0x000fe40000400000 */
[----:B------:R1:W-:Y:S04]  /*18c0*/  STG.E desc[UR6][R4.64+-0x80], R23 ;  /* 0xffff801704007986 */ /* 0x0003e8000c101906 */
[----:B------:R2:W-:Y:S01]  /*18d0*/  STG.E desc[UR6][R4.64+0x80], R19 ;  /* 0x0000801304007986 */ /* 0x0005e2000c101906 */
[----:B0-----:R-:W-:-:S03]  /*18e0*/  FFMA R25, R17, R6, -R18 ;  /* 0x0000000611197223 */ /* 0x001fc60000000812 */
[----:B------:R-:W5:Y:S04]  /*18f0*/  LDG.E R14, desc[UR6][R4.64+0x380] ;  /* 0x00038006040e7981 */ /* 0x000f68000c1e1900 */
[----:B------:R-:W5:Y:S04]  /*1900*/  LDG.E.CONSTANT R11, desc[UR6][R2.64+0x380] ;  /* 0x00038006020b7981 */ /* 0x000f68000c1e9900 */
[----:B-1----:R-:W5:Y:S04]  /*1910*/  LDG.E R23, desc[UR6][R4.64+0x480] ;  /* 0x0004800604177981 */ /* 0x002f68000c1e1900 */
[----:B------:R-:W5:Y:S04]  /*1920*/  LDG.E.CONSTANT R24, desc[UR6][R2.64+0x480] ;  /* 0x0004800602187981 */ /* 0x000f68000c1e9900 */
[----:B------:R-:W5:Y:S04]  /*1930*/  LDG.E R22, desc[UR6][R4.64+0x500] ;  /* 0x0005000604167981 */ /* 0x000f68000c1e1900 */
[----:B------:R-:W5:Y:S04]  /*1940*/  LDG.E.CONSTANT R17, desc[UR6][R2.64+0x500] ;  /* 0x0005000602117981 */ /* 0x000f68000c1e9900 */
[----:B------:R-:W5:Y:S04]  /*1950*/  LDG.E R18, desc[UR6][R4.64+0x600] ;  /* 0x0006000604127981 */ /* 0x000f68000c1e1900 */
[----:B------:R-:W5:Y:S04]  /*1960*/  LDG.E.CONSTANT R21, desc[UR6][R2.64+0x600] ;  /* 0x0006000602157981 */ /* 0x000f68000c1e9900 */
[----:B--2---:R-:W2:Y:S01]  /*1970*/  LDG.E.CONSTANT R19, desc[UR6][R2.64+0x680] ;  /* 0x0006800602137981 */ /* 0x004ea2000c1e9900 */
[----:B---3--:R-:W-:-:S03]  /*1980*/  FFMA R13, R20, R6, -R13 ;  /* 0x00000006140d7223 */ /* 0x008fc6000000080d */
[----:B------:R-:W3:Y:S01]  /*1990*/  LDG.E R20, desc[UR6][R4.64+0x580] ;  /* 0x0005800604147981 */ /* 0x000ee2000c1e1900 */
[----:B------:R-:W-:-:S03]  /*19a0*/  FFMA R27, R15, R6, -R16 ;  /* 0x000000060f1b7223 */ /* 0x000fc60000000810 */
[----:B------:R0:W3:Y:S04]  /*19b0*/  LDG.E.CONSTANT R15, desc[UR6][R2.64+0x580] ;  /* 0x00058006020f7981 */ /* 0x0000e8000c1e9900 */
[----:B------:R-:W2:Y:S01]  /*19c0*/  LDG.E R16, desc[UR6][R4.64+0x680] ;  /* 0x0006800604107981 */ /* 0x000ea2000c1e1900 */
[----:B------:R-:W-:Y:S01]  /*19d0*/  IADD3 R7, PT, PT, R7, 0x200, RZ ;  /* 0x0000020007077810 */ /* 0x000fe20007ffe0ff */
[----:B----4-:R-:W-:-:S03]  /*19e0*/  FFMA R9, R12, R6, -R9 ;  /* 0x000000060c097223 */ /* 0x010fc60000000809 */
[----:B------:R-:W-:Y:S01]  /*19f0*/  ISETP.GE.AND P1, PT, R7, R10, PT ;  /* 0x0000000a0700720c */ /* 0x000fe20003f26270 */
[-C--:B------:R-:W-:Y:S01]  /*1a00*/  FMUL R9, R9, R8.reuse ;  /* 0x0000000809097220 */ /* 0x080fe20000400000 */
[----:B------:R-:W-:-:S04]  /*1a10*/  FMUL R13, R13, R8 ;  /* 0x000000080d0d7220 */ /* 0x000fc80000400000 */
[----:B------:R1:W-:Y:S01]  /*1a20*/  STG.E desc[UR6][R4.64+0x400], R9 ;  /* 0x0004000904007986 */ /* 0x0003e2000c101906 */
[-C--:B------:R-:W-:Y:S01]  /*1a30*/  FMUL R25, R25, R8.reuse ;  /* 0x0000000819197220 */ /* 0x080fe20000400000 */
[----:B------:R-:W-:Y:S01]  /*1a40*/  FMUL R27, R27, R8 ;  /* 0x000000081b1b7220 */ /* 0x000fe20000400000 */
[----:B0-----:R-:W-:Y:S01]  /*1a50*/  IADD3 R2, P3, PT, R2, 0x800, RZ ;  /* 0x0000080002027810 */ /* 0x001fe20007f7e0ff */
[----:B------:R-:W-:Y:S01]  /*1a60*/  STG.E desc[UR6][R4.64+0x100], R29 ;  /* 0x0001001d04007986 */ /* 0x000fe2000c101906 */
[----:B-1----:R-:W-:-:S03]  /*1a70*/  IADD3 R9, P2, PT, R4, 0x800, RZ ;  /* 0x0000080004097810 */ /* 0x002fc60007f5e0ff */
[----:B------:R-:W-:Y:S02]  /*1a80*/  STG.E desc[UR6][R4.64+0x180], R26 ;  /* 0x0001801a04007986 */ /* 0x000fe4000c101906 */
[----:B------:R-:W-:Y:S02]  /*1a90*/  IMAD.X R12, RZ, RZ, R5, P2 ;  /* 0x000000ffff0c7224 */ /* 0x000fe400010e0605 */
[----:B------:R-:W-:Y:S01]  /*1aa0*/  STG.E desc[UR6][R4.64+0x200], R13 ;  /* 0x0002000d04007986 */ /* 0x000fe2000c101906 */
[----:B------:R-:W-:-:S03]  /*1ab0*/  IMAD.X R3, RZ, RZ, R3, P3 ;  /* 0x000000ffff037224 */ /* 0x000fc600018e0603 */
[----:B------:R-:W-:Y:S01]  /*1ac0*/  STG.E desc[UR6][R4.64+0x280], R25 ;  /* 0x0002801904007986 */ /* 0x000fe2000c101906 */
[----:B-----5:R-:W-:-:S04]  /*1ad0*/  FFMA R11, R14, R6, -R11 ;  /* 0x000000060e0b7223 */ /* 0x020fc8000000080b */
[----:B------:R-:W-:Y:S01]  /*1ae0*/  FMUL R11, R11, R8 ;  /* 0x000000080b0b7220 */ /* 0x000fe20000400000 */
[----:B------:R-:W-:-:S04]  /*1af0*/  FFMA R23, R23, R6, -R24 ;  /* 0x0000000617177223 */ /* 0x000fc80000000818 */
[----:B------:R-:W-:Y:S01]  /*1b00*/  FMUL R23, R23, R8 ;  /* 0x0000000817177220 */ /* 0x000fe20000400000 */
[----:B------:R-:W-:-:S04]  /*1b10*/  FFMA R17, R22, R6, -R17 ;  /* 0x0000000616117223 */ /* 0x000fc80000000811 */
[----:B------:R-:W-:Y:S01]  /*1b20*/  FMUL R17, R17, R8 ;  /* 0x0000000811117220 */ /* 0x000fe20000400000 */
[----:B------:R-:W-:-:S04]  /*1b30*/  FFMA R21, R18, R6, -R21 ;  /* 0x0000000612157223 */ /* 0x000fc80000000815 */
[----:B------:R-:W-:Y:S01]  /*1b40*/  FMUL R21, R21, R8 ;  /* 0x0000000815157220 */ /* 0x000fe20000400000 */
[----:B------:R-:W-:Y:S04]  /*1b50*/  STG.E desc[UR6][R4.64+0x300], R27 ;  /* 0x0003001b04007986 */ /* 0x000fe8000c101906 */
[----:B------:R-:W-:Y:S04]  /*1b60*/  STG.E desc[UR6][R4.64+0x380], R11 ;  /* 0x0003800b04007986 */ /* 0x000fe8000c101906 */
[----:B------:R-:W-:Y:S04]  /*1b70*/  STG.E desc[UR6][R4.64+0x480], R23 ;  /* 0x0004801704007986 */ /* 0x000fe8000c101906 */
[----:B------:R-:W-:Y:S04]  /*1b80*/  STG.E desc[UR6][R4.64+0x500], R17 ;  /* 0x0005001104007986 */ /* 0x000fe8000c101906 */
[----:B------:R-:W-:Y:S01]  /*1b90*/  STG.E desc[UR6][R4.64+0x600], R21 ;  /* 0x0006001504007986 */ /* 0x000fe2000c101906 */
[-C--:B---3--:R-:W-:Y:S01]  /*1ba0*/  FFMA R15, R20, R6.reuse, -R15 ;  /* 0x00000006140f7223 */ /* 0x088fe2000000080f */
[----:B--2---:R-:W-:-:S03]  /*1bb0*/  FFMA R19, R16, R6, -R19 ;  /* 0x0000000610137223 */ /* 0x004fc60000000813 */
[-C--:B------:R-:W-:Y:S01]  /*1bc0*/  FMUL R15, R15, R8.reuse ;  /* 0x000000080f0f7220 */ /* 0x080fe20000400000 */
[----:B------:R-:W-:-:S04]  /*1bd0*/  FMUL R19, R19, R8 ;  /* 0x0000000813137220 */ /* 0x000fc80000400000 */
[----:B------:R-:W-:Y:S04]  /*1be0*/  STG.E desc[UR6][R4.64+0x580], R15 ;  /* 0x0005800f04007986 */ /* 0x000fe8000c101906 */
[----:B------:R0:W-:Y:S02]  /*1bf0*/  STG.E desc[UR6][R4.64+0x680], R19 ;  /* 0x0006801304007986 */ /* 0x0001e4000c101906 */
[----:B0-----:R-:W-:Y:S01]  /*1c00*/  MOV R4, R9 ;  /* 0x0000000900047202 */ /* 0x001fe20000000f00 */
[----:B------:R-:W-:Y:S01]  /*1c10*/  IMAD.MOV.U32 R5, RZ, RZ, R12 ;  /* 0x000000ffff057224 */ /* 0x000fe200078e000c */
[----:B------:R-:W-:Y:S06]  /*1c20*/  @!P1 BRA `(.L_x_24) ;  /* 0xfffffff8009c9947 */ /* 0x000fec000383ffff */
.L_x_23:
[----:B------:R-:W-:Y:S05]  /*1c30*/  BSYNC.RECONVERGENT B0 ;  /* 0x0000000000007941 */ /* 0x000fea0003800200 */
.L_x_22:
[----:B------:R-:W-:Y:S01]  /*1c40*/  IMAD.IADD R9, R0, 0x1, -R7 ;  /* 0x0000000100097824 */ /* 0x000fe200078e0a07 */
[----:B------:R-:W-:Y:S04]  /*1c50*/  BSSY.RECONVERGENT B0, `(.L_x_25) ;  /* 0x0000033000007945 */ /* 0x000fe80003800200 */
[----:B------:R-:W-:-:S13]  /*1c60*/  ISETP.GT.AND P1, PT, R9, 0x80, PT ;  /* 0x000000800900780c */ /* 0x000fda0003f24270 */
[----:B------:R-:W-:Y:S05]  /*1c70*/  @!P1 BRA `(.L_x_26) ;  /* 0x0000000000c09947 */ /* 0x000fea0003800000 */
[----:B--2---:R-:W2:Y:S04]  /*1c80*/  LDG.E R19, desc[UR6][R4.64+-0x100] ;  /* 0xffff000604137981 */ /* 0x004ea8000c1e1900 */
[----:B------:R-:W2:Y:S04]  /*1c90*/  LDG.E.CONSTANT R20, desc[UR6][R2.64+-0x100] ;  /* 0xffff000602147981 */ /* 0x000ea8000c1e9900 */
[----:B------:R-:W3:Y:S04]  /*1ca0*/  LDG.E R21, desc[UR6][R4.64+-0x80] ;  /* 0xffff800604157981 */ /* 0x000ee8000c1e1900 */
[----:B------:R-:W3:Y:S04]  /*1cb0*/  LDG.E.CONSTANT R22, desc[UR6][R2.64+-0x80] ;  /* 0xffff800602167981 */ /* 0x000ee8000c1e9900 */
[----:B------:R-:W4:Y:S04]  /*1cc0*/  LDG.E R23, desc[UR6][R4.64] ;  /* 0x0000000604177981 */ /* 0x000f28000c1e1900 */
[----:B------:R-:W4:Y:S04]  /*1cd0*/  LDG.E.CONSTANT R24, desc[UR6][R2.64] ;  /* 0x0000000602187981 */ /* 0x000f28000c1e9900 */
[----:B-1----:R-:W5:Y:S04]  /*1ce0*/  LDG.E R17, desc[UR6][R4.64+0x80] ;  /* 0x0000800604117981 */ /* 0x002f68000c1e1900 */
[----:B------:R-:W5:Y:S04]  /*1cf0*/  LDG.E.CONSTANT R18, desc[UR6][R2.64+0x80] ;  /* 0x0000800602127981 */ /* 0x000f68000c1e9900 */
[----:B------:R-:W5:Y:S04]  /*1d00*/  LDG.E R16, desc[UR6][R4.64+0x100] ;  /* 0x0001000604107981 */ /* 0x000f68000c1e1900 */
[----:B------:R-:W5:Y:S04]  /*1d10*/  LDG.E.CONSTANT R11, desc[UR6][R2.64+0x100] ;  /* 0x00010006020b7981 */ /* 0x000f68000c1e9900 */
[----:B------:R-:W5:Y:S04]  /*1d20*/  LDG.E R14, desc[UR6][R4.64+0x180] ;  /* 0x00018006040e7981 */ /* 0x000f68000c1e1900 */
[----:B------:R-:W5:Y:S04]  /*1d30*/  LDG.E.CONSTANT R9, desc[UR6][R2.64+0x180] ;  /* 0x0001800602097981 */ /* 0x000f68000c1e9900 */
[----:B------:R-:W5:Y:S04]  /*1d40*/  LDG.E R12, desc[UR6][R4.64+0x200] ;  /* 0x00020006040c7981 */ /* 0x000f68000c1e1900 */
[----:B------:R-:W5:Y:S04]  /*1d50*/  LDG.E.CONSTANT R15, desc[UR6][R2.64+0x200] ;  /* 0x00020006020f7981 */ /* 0x000f68000c1e9900 */
[----:B------:R-:W5:Y:S04]  /*1d60*/  LDG.E R10, desc[UR6][R4.64+0x280] ;  /* 0x00028006040a7981 */ /* 0x000f68000c1e1900 */
[----:B------:R0:W5:Y:S01]  /*1d70*/  LDG.E.CONSTANT R13, desc[UR6][R2.64+0x280] ;  /* 0x00028006020d7981 */ /* 0x000162000c1e9900 */
[----:B------:R-:W-:Y:S01]  /*1d80*/  PLOP3.LUT P0, PT, PT, PT, PT, 0x8, 0x80 ;  /* 0x000000000080781c */ /* 0x000fe20003f0e170 */
[----:B------:R-:W-:Y:S01]  /*1d90*/  VIADD R7, R7, 0x100 ;  /* 0x0000010007077836 */ /* 0x000fe20000000000 */
[----:B0-----:R-:W-:-:S05]  /*1da0*/  IADD3 R2, P2, PT, R2, 0x400, RZ ;  /* 0x0000040002027810 */ /* 0x001fca0007f5e0ff */
[----:B------:R-:W-:Y:S02]  /*1db0*/  IMAD.X R3, RZ, RZ, R3, P2 ;  /* 0x000000ffff037224 */ /* 0x000fe400010e0603 */
[----:B--2---:R-:W-:-:S04]  /*1dc0*/  FFMA R19, R19, R6, -R20 ;  /* 0x0000000613137223 */ /* 0x004fc80000000814 */
[----:B------:R-:W-:Y:S01]  /*1dd0*/  FMUL R19, R19, R8 ;  /* 0x0000000813137220 */ /* 0x000fe20000400000 */
[----:B---3--:R-:W-:-:S04]  /*1de0*/  FFMA R21, R21, R6, -R22 ;  /* 0x0000000615157223 */ /* 0x008fc80000000816 */
[----:B------:R0:W-:Y:S01]  /*1df0*/  STG.E desc[UR6][R4.64+-0x100], R19 ;  /* 0xffff001304007986 */ /* 0x0001e2000c101906 */
[----:B------:R-:W-:Y:S01]  /*1e00*/  FMUL R21, R21, R8 ;  /* 0x0000000815157220 */ /* 0x000fe20000400000 */
[----:B----4-:R-:W-:-:S04]  /*1e10*/  FFMA R23, R23, R6, -R24 ;  /* 0x0000000617177223 */ /* 0x010fc80000000818 */
[----:B------:R-:W-:Y:S01]  /*1e20*/  STG.E desc[UR6][R4.64+-0x80], R21 ;  /* 0xffff801504007986 */ /* 0x000fe2000c101906 */
[----:B------:R-:W-:Y:S01]  /*1e30*/  FMUL R23, R23, R8 ;  /* 0x0000000817177220 */ /* 0x000fe20000400000 */
[----:B-----5:R-:W-:-:S04]  /*1e40*/  FFMA R17, R17, R6, -R18 ;  /* 0x0000000611117223 */ /* 0x020fc80000000812 */
[----:B------:R-:W-:Y:S01]  /*1e50*/  STG.E desc[UR6][R4.64], R23 ;  /* 0x0000001704007986 */ /* 0x000fe2000c101906 */
[----:B------:R-:W-:Y:S01]  /*1e60*/  FMUL R17, R17, R8 ;  /* 0x0000000811117220 */ /* 0x000fe20000400000 */
[----:B------:R-:W-:-:S04]  /*1e70*/  FFMA R11, R16, R6, -R11 ;  /* 0x00000006100b7223 */ /* 0x000fc8000000080b */
        /* <DEDUP_REMOVED lines=8> */
[----:B------:R-:W-:Y:S01]  /*1f00*/  FFMA R13, R10, R6, -R13 ;  /* 0x000000060a0d7223 */ /* 0x000fe2000000080d */
[----:B------:R-:W-:-:S03]  /*1f10*/  IADD3 R10, P1, PT, R4, 0x400, RZ ;  /* 0x00000400040a7810 */ /* 0x000fc60007f3e0ff */
[----:B------:R-:W-:Y:S01]  /*1f20*/  STG.E desc[UR6][R4.64+0x200], R15 ;  /* 0x0002000f04007986 */ /* 0x000fe2000c101906 */
[----:B------:R-:W-:Y:S01]  /*1f30*/  FMUL R13, R13, R8 ;  /* 0x000000080d0d7220 */ /* 0x000fe20000400000 */
[----:B0-----:R-:W-:-:S04]  /*1f40*/  IADD3.X R19, PT, PT, RZ, R5, RZ, P1, !PT ;  /* 0x00000005ff137210 */ /* 0x001fc80000ffe4ff */
[----:B------:R0:W-:Y:S02]  /*1f50*/  STG.E desc[UR6][R4.64+0x280], R13 ;  /* 0x0002800d04007986 */ /* 0x0001e4000c101906 */
[----:B0-----:R-:W-:Y:S01]  /*1f60*/  MOV R4, R10 ;  /* 0x0000000a00047202 */ /* 0x001fe20000000f00 */
[----:B------:R-:W-:-:S07]  /*1f70*/  IMAD.MOV.U32 R5, RZ, RZ, R19 ;  /* 0x000000ffff057224 */ /* 0x000fce00078e0013 */
.L_x_26:
[----:B------:R-:W-:Y:S05]  /*1f80*/  BSYNC.RECONVERGENT B0 ;  /* 0x0000000000007941 */ /* 0x000fea0003800200 */
.L_x_25:
[----:B------:R-:W-:-:S13]  /*1f90*/  ISETP.LT.OR P0, PT, R7, R0, P0 ;  /* 0x000000000700720c */ /* 0x000fda0000701670 */
[----:B------:R-:W-:Y:S05]  /*1fa0*/  @!P0 EXIT ;  /* 0x000000000000894d */ /* 0x000fea0003800000 */
[----:B------:R-:W3:Y:S04]  /*1fb0*/  LDG.E.CONSTANT R0, desc[UR6][R2.64+-0x100] ;  /* 0xffff000602007981 */ /* 0x000ee8000c1e9900 */
[----:B------:R-:W4:Y:S04]  /*1fc0*/  LDG.E.CONSTANT R10, desc[UR6][R2.64+-0x80] ;  /* 0xffff8006020a7981 */ /* 0x000f28000c1e9900 */
[----:B------:R-:W5:Y:S04]  /*1fd0*/  LDG.E.CONSTANT R12, desc[UR6][R2.64] ;  /* 0x00000006020c7981 */ /* 0x000f68000c1e9900 */
[----:B-12---:R-:W2:Y:S04]  /*1fe0*/  LDG.E.CONSTANT R14, desc[UR6][R2.64+0x80] ;  /* 0x00008006020e7981 */ /* 0x006ea8000c1e9900 */
[----:B------:R-:W3:Y:S04]  /*1ff0*/  LDG.E R7, desc[UR6][R4.64+-0x100] ;  /* 0xffff000604077981 */ /* 0x000ee8000c1e1900 */
[----:B------:R-:W4:Y:S04]  /*2000*/  LDG.E R9, desc[UR6][R4.64+-0x80] ;  /* 0xffff800604097981 */ /* 0x000f28000c1e1900 */
[----:B------:R-:W5:Y:S04]  /*2010*/  LDG.E R11, desc[UR6][R4.64] ;  /* 0x00000006040b7981 */ /* 0x000f68000c1e1900 */
[----:B------:R-:W2:Y:S01]  /*2020*/  LDG.E R13, desc[UR6][R4.64+0x80] ;  /* 0x00008006040d7981 */ /* 0x000ea2000c1e1900 */
[-C--:B---3--:R-:W-:Y:S01]  /*2030*/  FFMA R7, R7, R6.reuse, -R0 ;  /* 0x0000000607077223 */ /* 0x088fe20000000800 */
[----:B----4-:R-:W-:-:S03]  /*2040*/  FFMA R9, R9, R6, -R10 ;  /* 0x0000000609097223 */ /* 0x010fc6000000080a */
[----:B------:R-:W-:Y:S01]  /*2050*/  FMUL R7, R7, R8 ;  /* 0x0000000807077220 */ /* 0x000fe20000400000 */
[----:B-----5:R-:W-:Y:S01]  /*2060*/  FFMA R11, R11, R6, -R12 ;  /* 0x000000060b0b7223 */ /* 0x020fe2000000080c */
[----:B------:R-:W-:-:S03]  /*2070*/  FMUL R9, R9, R8 ;  /* 0x0000000809097220 */ /* 0x000fc60000400000 */
[----:B------:R-:W-:Y:S01]  /*2080*/  STG.E desc[UR6][R4.64+-0x100], R7 ;  /* 0xffff000704007986 */ /* 0x000fe2000c101906 */
[----:B--2---:R-:W-:Y:S01]  /*2090*/  FFMA R13, R13, R6, -R14 ;  /* 0x000000060d0d7223 */ /* 0x004fe2000000080e */
[-C--:B------:R-:W-:Y:S02]  /*20a0*/  FMUL R11, R11, R8.reuse ;  /* 0x000000080b0b7220 */ /* 0x080fe40000400000 */
[----:B------:R-:W-:Y:S01]  /*20b0*/  STG.E desc[UR6][R4.64+-0x80], R9 ;  /* 0xffff800904007986 */ /* 0x000fe2000c101906 */
[----:B------:R-:W-:-:S03]  /*20c0*/  FMUL R13, R13, R8 ;  /* 0x000000080d0d7220 */ /* 0x000fc60000400000 */
[----:B------:R-:W-:Y:S04]  /*20d0*/  STG.E desc[UR6][R4.64], R11 ;  /* 0x0000000b04007986 */ /* 0x000fe8000c101906 */
[----:B------:R-:W-:Y:S01]  /*20e0*/  STG.E desc[UR6][R4.64+0x80], R13 ;  /* 0x0000800d04007986 */ /* 0x000fe2000c101906 */
[----:B------:R-:W-:Y:S05]  /*20f0*/  EXIT ;  /* 0x000000000000794d */ /* 0x000fea0003800000 */
        .weak           $__internal_0_$__cuda_sm20_rcp_rn_f32_slowpath
        .type           $__internal_0_$__cuda_sm20_rcp_rn_f32_slowpath,@function
        .size           $__internal_0_$__cuda_sm20_rcp_rn_f32_slowpath,($__internal_1_$__cuda_sm3x_div_rn_noftz_f32_slowpath - $__internal_0_$__cuda_sm20_rcp_rn_f32_slowpath)
$__internal_0_$__cuda_sm20_rcp_rn_f32_slowpath:
[----:B------:R-:W-:-:S05]  /*2100*/  IMAD.SHL.U32 R0, R13, 0x2, RZ ;  /* 0x000000020d007824 */ /* 0x000fca00078e00ff */
[----:B------:R-:W-:Y:S02]  /*2110*/  SHF.R.U32.HI R10, RZ, 0x18, R0 ;  /* 0x00000018ff0a7819 */ /* 0x000fe40000011600 */
[----:B------:R-:W-:Y:S02]  /*2120*/  MOV R0, R13 ;  /* 0x0000000d00007202 */ /* 0x000fe40000000f00 */
[----:B------:R-:W-:-:S13]  /*2130*/  ISETP.NE.U32.AND P0, PT, R10, RZ, PT ;  /* 0x000000ff0a00720c */ /* 0x000fda0003f05070 */
[----:B------:R-:W-:Y:S05]  /*2140*/  @P0 BRA `(.L_x_27) ;  /* 0x00000000002c0947 */ /* 0x000fea0003800000 */
[----:B------:R-:W-:-:S05]  /*2150*/  IMAD.SHL.U32 R3, R0, 0x2, RZ ;  /* 0x0000000200037824 */ /* 0x000fca00078e00ff */
[----:B------:R-:W-:-:S13]  /*2160*/  ISETP.NE.AND P0, PT, R3, RZ, PT ;  /* 0x000000ff0300720c */ /* 0x000fda0003f05270 */
[----:B------:R2:W3:Y:S01]  /*2170*/  @!P0 MUFU.RCP R3, R0 ;  /* 0x0000000000038308 */ /* 0x0004e20000001000 */
[----:B------:R-:W-:Y:S05]  /*2180*/  @!P0 BRA `(.L_x_28) ;  /* 0x0000000000a48947 */ /* 0x000fea0003800000 */
[----:B------:R-:W-:-:S04]  /*2190*/  FFMA R6, R0, 1.84467440737095516160e+19, RZ ;  /* 0x5f80000000067823 */ /* 0x000fc800000000ff */
[----:B---3--:R-:W2:Y:S02]  /*21a0*/  MUFU.RCP R3, R6 ;  /* 0x0000000600037308 */ /* 0x008ea40000001000 */
[----:B--2---:R-:W-:-:S04]  /*21b0*/  FFMA R0, R6, R3, -1 ;  /* 0xbf80000006007423 */ /* 0x004fc80000000003 */
[----:B------:R-:W-:-:S04]  /*21c0*/  FADD.FTZ R0, -R0, -RZ ;  /* 0x800000ff00007221 */ /* 0x000fc80000010100 */
[----:B------:R-:W-:-:S04]  /*21d0*/  FFMA R0, R3, R0, R3 ;  /* 0x0000000003007223 */ /* 0x000fc80000000003 */
[----:B------:R-:W-:Y:S01]  /*21e0*/  FFMA R3, R0, 1.84467440737095516160e+19, RZ ;  /* 0x5f80000000037823 */ /* 0x000fe200000000ff */
[----:B------:R-:W-:Y:S06]  /*21f0*/  BRA `(.L_x_28) ;  /* 0x0000000000887947 */ /* 0x000fec0003800000 */
.L_x_27:
[----:B------:R-:W-:-:S05]  /*2200*/  VIADD R12, R10, 0xffffff03 ;  /* 0xffffff030a0c7836 */ /* 0x000fca0000000000 */
[----:B------:R-:W-:-:S13]  /*2210*/  ISETP.GT.U32.AND P0, PT, R12, 0x1, PT ;  /* 0x000000010c00780c */ /* 0x000fda0003f04070 */
[----:B------:R-:W-:Y:S05]  /*2220*/  @P0 BRA `(.L_x_29) ;  /* 0x0000000000780947 */ /* 0x000fea0003800000 */
[----:B------:R-:W-:Y:S01]  /*2230*/  LOP3.LUT R3, R0, 0x7fffff, RZ, 0xc0, !PT ;  /* 0x007fffff00037812 */ /* 0x000fe200078ec0ff */
[----:B------:R-:W-:-:S03]  /*2240*/  HFMA2 R13, -RZ, RZ, 0, 1.78813934326171875e-07 ;  /* 0x00000003ff0d7431 */ /* 0x000fc600000001ff */
[----:B------:R-:W-:-:S04]  /*2250*/  LOP3.LUT R3, R3, 0x3f800000, RZ, 0xfc, !PT ;  /* 0x3f80000003037812 */ /* 0x000fc800078efcff */
[----:B------:R-:W0:Y:S01]  /*2260*/  MUFU.RCP R6, R3 ;  /* 0x0000000300067308 */ /* 0x000e220000001000 */
[----:B------:R-:W-:Y:S01]  /*2270*/  SHF.L.U32 R13, R13, R12, RZ ;  /* 0x0000000c0d0d7219 */ /* 0x000fe200000006ff */
[----:B0-----:R-:W-:-:S04]  /*2280*/  FFMA R8, R3, R6, -1 ;  /* 0xbf80000003087423 */ /* 0x001fc80000000006 */
[----:B------:R-:W-:-:S04]  /*2290*/  FADD.FTZ R11, -R8, -RZ ;  /* 0x800000ff080b7221 */ /* 0x000fc80000010100 */
[CCC-:B------:R-:W-:Y:S01]  /*22a0*/  FFMA.RM R8, R6.reuse, R11.reuse, R6.reuse ;  /* 0x0000000b06087223 */ /* 0x1c0fe20000004006 */
[----:B------:R-:W-:-:S04]  /*22b0*/  FFMA.RP R11, R6, R11, R6 ;  /* 0x0000000b060b7223 */ /* 0x000fc80000008006 */
[C---:B------:R-:W-:Y:S02]  /*22c0*/  LOP3.LUT R6, R8.reuse, 0x7fffff, RZ, 0xc0, !PT ;  /* 0x007fffff08067812 */ /* 0x040fe400078ec0ff */
[----:B------:R-:W-:Y:S02]  /*22d0*/  FSETP.NEU.FTZ.AND P0, PT, R8, R11, PT ;  /* 0x0000000b0800720b */ /* 0x000fe40003f1d000 */
[----:B------:R-:W-:Y:S02]  /*22e0*/  LOP3.LUT R6, R6, 0x800000, RZ, 0xfc, !PT ;  /* 0x0080000006067812 */ /* 0x000fe400078efcff */
[----:B------:R-:W-:Y:S02]  /*22f0*/  SEL R8, RZ, 0xffffffff, !P0 ;  /* 0xffffffffff087807 */ /* 0x000fe40004000000 */
[----:B------:R-:W-:-:S03]  /*2300*/  LOP3.LUT R13, R13, R6, RZ, 0xc0, !PT ;  /* 0x000000060d0d7212 */ /* 0x000fc600078ec0ff */
[----:B------:R-:W-:Y:S01]  /*2310*/  IMAD.MOV R3, RZ, RZ, -R8 ;  /* 0x000000ffff037224 */ /* 0x000fe200078e0a08 */
[----:B------:R-:W-:-:S04]  /*2320*/  SHF.R.U32.HI R13, RZ, R12, R13 ;  /* 0x0000000cff0d7219 */ /* 0x000fc8000001160d */
[----:B------:R-:W-:Y:S02]  /*2330*/  LOP3.LUT P1, RZ, R3, R12, R6, 0xf8, !PT ;  /* 0x0000000c03ff7212 */ /* 0x000fe4000782f806 */
[C---:B------:R-:W-:Y:S02]  /*2340*/  LOP3.LUT P0, RZ, R13.reuse, 0x1, RZ, 0xc0, !PT ;  /* 0x000000010dff7812 */ /* 0x040fe4000780c0ff */
[----:B------:R-:W-:-:S04]  /*2350*/  LOP3.LUT P3, RZ, R13, 0x2, RZ, 0xc0, !PT ;  /* 0x000000020dff7812 */ /* 0x000fc8000786c0ff */
[----:B------:R-:W-:Y:S02]  /*2360*/  PLOP3.LUT P0, PT, P0, P1, P3, 0xe0, 0x0 ;  /* 0x000000000000781c */ /* 0x000fe40000703c30 */
[----:B------:R-:W-:Y:S02]  /*2370*/  LOP3.LUT P1, RZ, R0, 0x7fffff, RZ, 0xc0, !PT ;  /* 0x007fffff00ff7812 */ /* 0x000fe4000782c0ff */
[----:B------:R-:W-:-:S05]  /*2380*/  SEL R3, RZ, 0x1, !P0 ;  /* 0x00000001ff037807 */ /* 0x000fca0004000000 */
[----:B------:R-:W-:-:S05]  /*2390*/  IMAD.MOV R3, RZ, RZ, -R3 ;  /* 0x000000ffff037224 */ /* 0x000fca00078e0a03 */
[----:B------:R-:W-:Y:S02]  /*23a0*/  ISETP.GE.AND P0, PT, R3, RZ, PT ;  /* 0x000000ff0300720c */ /* 0x000fe40003f06270 */
[----:B------:R-:W-:-:S04]  /*23b0*/  IADD3 R3, PT, PT, R10, -0xfc, RZ ;  /* 0xffffff040a037810 */ /* 0x000fc80007ffe0ff */
[----:B------:R-:W-:-:S07]  /*23c0*/  SHF.R.U32.HI R3, RZ, R3, R6 ;  /* 0x00000003ff037219 */ /* 0x000fce0000011606 */
[----:B------:R-:W-:-:S04]  /*23d0*/  @!P0 VIADD R3, R3, 0x1 ;  /* 0x0000000103038836 */ /* 0x000fc80000000000 */
[----:B------:R-:W-:-:S05]  /*23e0*/  @!P1 IMAD.SHL.U32 R3, R3, 0x2, RZ ;  /* 0x0000000203039824 */ /* 0x000fca00078e00ff */
[----:B------:R-:W-:Y:S01]  /*23f0*/  LOP3.LUT R3, R3, 0x80000000, R0, 0xf8, !PT ;  /* 0x8000000003037812 */ /* 0x000fe200078ef800 */
[----:B------:R-:W-:Y:S06]  /*2400*/  BRA `(.L_x_28) ;  /* 0x0000000000047947 */ /* 0x000fec0003800000 */
.L_x_29:
[----:B------:R0:W1:Y:S02]  /*2410*/  MUFU.RCP R3, R0 ;  /* 0x0000000000037308 */ /* 0x0000640000001000 */
.L_x_28:
[----:B-1-3--:R-:W-:Y:S01]  /*2420*/  MOV R6, R3 ;  /* 0x0000000300067202 */ /* 0x00afe20000000f00 */
[----:B------:R-:W-:-:S04]  /*2430*/  IMAD.MOV.U32 R3, RZ, RZ, 0x0 ;  /* 0x00000000ff037424 */ /* 0x000fc800078e00ff */
[----:B0-2---:R-:W-:Y:S05]  /*2440*/  RET.REL.NODEC R2 `(_Z34cross_entropy_loss_back_f32_kernelILb0EEvPKfS1_S1_Pfii) ;  /* 0xffffffd802ec7950 */ /* 0x005fea0003c3ffff */
        .weak           $__internal_1_$__cuda_sm3x_div_rn_noftz_f32_slowpath
        .type           $__internal_1_$__cuda_sm3x_div_rn_noftz_f32_slowpath,@function
        .size           $__internal_1_$__cuda_sm3x_div_rn_noftz_f32_slowpath,(.L_x_151 - $__internal_1_$__cuda_sm3x_div_rn_noftz_f32_slowpath)
$__internal_1_$__cuda_sm3x_div_rn_noftz_f32_slowpath:
[----:B------:R-:W-:Y:S01]  /*2450*/  SHF.R.U32.HI R10, RZ, 0x17, R3 ;  /* 0x00000017ff0a7819 */ /* 0x000fe20000011603 */
[--C-:B------:R-:W-:Y:S01]  /*2460*/  IMAD.MOV.U32 R12, RZ, RZ, R0.reuse ;  /* 0x000000ffff0c7224 */ /* 0x100fe200078e0000 */
[----:B------:R-:W-:Y:S02]  /*2470*/  SHF.R.U32.HI R8, RZ, 0x17, R0 ;  /* 0x00000017ff087819 */ /* 0x000fe40000011600 */
[----:B------:R-:W-:Y:S02]  /*2480*/  LOP3.LUT R10, R10, 0xff, RZ, 0xc0, !PT ;  /* 0x000000ff0a0a7812 */ /* 0x000fe400078ec0ff */
[----:B------:R-:W-:Y:S02]  /*2490*/  LOP3.LUT R11, R8, 0xff, RZ, 0xc0, !PT ;  /* 0x000000ff080b7812 */ /* 0x000fe400078ec0ff */
[----:B------:R-:W-:Y:S01]  /*24a0*/  MOV R13, R3 ;  /* 0x00000003000d7202 */ /* 0x000fe20000000f00 */
[----:B------:R-:W-:Y:S01]  /*24b0*/  VIADD R15, R10, 0xffffffff ;  /* 0xffffffff0a0f7836 */ /* 0x000fe20000000000 */
[----:B------:R-:W-:-:S04]  /*24c0*/  IADD3 R14, PT, PT, R11, -0x1, RZ ;  /* 0xffffffff0b0e7810 */ /* 0x000fc80007ffe0ff */
[----:B------:R-:W-:-:S04]  /*24d0*/  ISETP.GT.U32.AND P0, PT, R15, 0xfd, PT ;  /* 0x000000fd0f00780c */ /* 0x000fc80003f04070 */
[----:B------:R-:W-:-:S13]  /*24e0*/  ISETP.GT.U32.OR P0, PT, R14, 0xfd, P0 ;  /* 0x000000fd0e00780c */ /* 0x000fda0000704470 */
[----:B------:R-:W-:Y:S01]  /*24f0*/  @!P0 IMAD.MOV.U32 R8, RZ, RZ, RZ ;  /* 0x000000ffff088224 */ /* 0x000fe200078e00ff */
[----:B------:R-:W-:Y:S06]  /*2500*/  @!P0 BRA `(.L_x_30) ;  /* 0x00000000005c8947 */ /* 0x000fec0003800000 */
[----:B------:R-:W-:Y:S02]  /*2510*/  FSETP.GTU.FTZ.AND P0, PT, |R0|, +INF , PT ;  /* 0x7f8000000000780b */ /* 0x000fe40003f1c200 */
[----:B------:R-:W-:-:S04]  /*2520*/  FSETP.GTU.FTZ.AND P1, PT, |R3|, +INF , PT ;  /* 0x7f8000000300780b */ /* 0x000fc80003f3c200 */
[----:B------:R-:W-:-:S13]  /*2530*/  PLOP3.LUT P0, PT, P0, P1, PT, 0xf8, 0x8f ;  /* 0x00000000008f781c */ /* 0x000fda0000703f70 */
[----:B------:R-:W-:Y:S05]  /*2540*/  @P0 BRA `(.L_x_31) ;  /* 0x0000000400440947 */ /* 0x000fea0003800000 */
[----:B------:R-:W-:-:S13]  /*2550*/  LOP3.LUT P0, RZ, R13, 0x7fffffff, R12, 0xc8, !PT ;  /* 0x7fffffff0dff7812 */ /* 0x000fda000780c80c */
[----:B------:R-:W-:Y:S05]  /*2560*/  @!P0 BRA `(.L_x_32) ;  /* 0x0000000400348947 */ /* 0x000fea0003800000 */
[C---:B------:R-:W-:Y:S02]  /*2570*/  FSETP.NEU.FTZ.AND P3, PT, |R0|.reuse, +INF , PT ;  /* 0x7f8000000000780b */ /* 0x040fe40003f7d200 */
[----:B------:R-:W-:Y:S02]  /*2580*/  FSETP.NEU.FTZ.AND P1, PT, |R3|, +INF , PT ;  /* 0x7f8000000300780b */ /* 0x000fe40003f3d200 */
[----:B------:R-:W-:-:S11]  /*2590*/  FSETP.NEU.FTZ.AND P0, PT, |R0|, +INF , PT ;  /* 0x7f8000000000780b */ /* 0x000fd60003f1d200 */
[----:B------:R-:W-:Y:S05]  /*25a0*/  @!P1 BRA !P3, `(.L_x_32) ;  /* 0x0000000400249947 */ /* 0x000fea0005800000 */
[----:B------:R-:W-:-:S04]  /*25b0*/  LOP3.LUT P3, RZ, R12, 0x7fffffff, RZ, 0xc0, !PT ;  /* 0x7fffffff0cff7812 */ /* 0x000fc8000786c0ff */
[----:B------:R-:W-:-:S13]  /*25c0*/  PLOP3.LUT P1, PT, P1, P3, PT, 0x2f, 0xf2 ;  /* 0x0000000000f2781c */ /* 0x000fda0000f26577 */
[----:B------:R-:W-:Y:S05]  /*25d0*/  @P1 BRA `(.L_x_33) ;  /* 0x0000000400101947 */ /* 0x000fea0003800000 */
[----:B------:R-:W-:-:S04]  /*25e0*/  LOP3.LUT P1, RZ, R13, 0x7fffffff, RZ, 0xc0, !PT ;  /* 0x7fffffff0dff7812 */ /* 0x000fc8000782c0ff */
[----:B------:R-:W-:-:S13]  /*25f0*/  PLOP3.LUT P0, PT, P0, P1, PT, 0x2f, 0xf2 ;  /* 0x0000000000f2781c */ /* 0x000fda0000702577 */
[----:B------:R-:W-:Y:S05]  /*2600*/  @P0 BRA `(.L_x_34) ;  /* 0x0000000000f80947 */ /* 0x000fea0003800000 */
[----:B------:R-:W-:Y:S02]  /*2610*/  ISETP.GE.AND P0, PT, R14, RZ, PT ;  /* 0x000000ff0e00720c */ /* 0x000fe40003f06270 */
[----:B------:R-:W-:-:S11]  /*2620*/  ISETP.GE.AND P1, PT, R15, RZ, PT ;  /* 0x000000ff0f00720c */ /* 0x000fd60003f26270 */
[----:B------:R-:W-:Y:S01]  /*2630*/  @P0 MOV R8, RZ ;  /* 0x000000ff00080202 */ /* 0x000fe20000000f00 */
[----:B------:R-:W-:Y:S02]  /*2640*/  @!P0 IMAD.MOV.U32 R8, RZ, RZ, -0x40 ;  /* 0xffffffc0ff088424 */ /* 0x000fe400078e00ff */
[----:B------:R-:W-:Y:S01]  /*2650*/  @!P0 FFMA R12, R0, 1.84467440737095516160e+19, RZ ;  /* 0x5f800000000c8823 */ /* 0x000fe200000000ff */
[----:B------:R-:W-:Y:S02]  /*2660*/  @!P1 FFMA R13, R3, 1.84467440737095516160e+19, RZ ;  /* 0x5f800000030d9823 */ /* 0x000fe400000000ff */
[----:B------:R-:W-:-:S07]  /*2670*/  @!P1 IADD3 R8, PT, PT, R8, 0x40, RZ ;  /* 0x0000004008089810 */ /* 0x000fce0007ffe0ff */
.L_x_30:
[----:B------:R-:W-:Y:S02]  /*2680*/  LEA R0, R10, 0xc0800000, 0x17 ;  /* 0xc08000000a007811 */ /* 0x000fe400078eb8ff */
[----:B------:R-:W-:-:S03]  /*2690*/  IADD3 R11, PT, PT, R11, -0x7f, RZ ;  /* 0xffffff810b0b7810 */ /* 0x000fc60007ffe0ff */
[----:B------:R-:W-:Y:S02]  /*26a0*/  IMAD.IADD R13, R13, 0x1, -R0 ;  /* 0x000000010d0d7824 */ /* 0x000fe400078e0a00 */
[C---:B------:R-:W-:Y:S01]  /*26b0*/  IMAD R0, R11.reuse, -0x800000, R12 ;  /* 0xff8000000b007824 */ /* 0x040fe200078e020c */
[----:B------:R-:W-:Y:S01]  /*26c0*/  IADD3 R11, PT, PT, R11, 0x7f, -R10 ;  /* 0x0000007f0b0b7810 */ /* 0x000fe20007ffe80a */
[----:B------:R-:W0:Y:S01]  /*26d0*/  MUFU.RCP R3, R13 ;  /* 0x0000000d00037308 */ /* 0x000e220000001000 */
[----:B------:R-:W-:-:S03]  /*26e0*/  FADD.FTZ R15, -R13, -RZ ;  /* 0x800000ff0d0f7221 */ /* 0x000fc60000010100 */
[----:B------:R-:W-:Y:S02]  /*26f0*/  IMAD.IADD R11, R11, 0x1, R8 ;  /* 0x000000010b0b7824 */ /* 0x000fe400078e0208 */
[----:B0-----:R-:W-:-:S04]  /*2700*/  FFMA R14, R3, R15, 1 ;  /* 0x3f800000030e7423 */ /* 0x001fc8000000000f */
[----:B------:R-:W-:-:S04]  /*2710*/  FFMA R14, R3, R14, R3 ;  /* 0x0000000e030e7223 */ /* 0x000fc80000000003 */
[----:B------:R-:W-:-:S04]  /*2720*/  FFMA R3, R0, R14, RZ ;  /* 0x0000000e00037223 */ /* 0x000fc800000000ff */
[----:B------:R-:W-:-:S04]  /*2730*/  FFMA R12, R15, R3, R0 ;  /* 0x000000030f0c7223 */ /* 0x000fc80000000000 */
[----:B------:R-:W-:-:S04]  /*2740*/  FFMA R17, R14, R12, R3 ;  /* 0x0000000c0e117223 */ /* 0x000fc80000000003 */
[----:B------:R-:W-:-:S04]  /*2750*/  FFMA R12, R15, R17, R0 ;  /* 0x000000110f0c7223 */ /* 0x000fc80000000000 */
[----:B------:R-:W-:-:S05]  /*2760*/  FFMA R0, R14, R12, R17 ;  /* 0x0000000c0e007223 */ /* 0x000fca0000000011 */
[----:B------:R-:W-:-:S04]  /*2770*/  SHF.R.U32.HI R3, RZ, 0x17, R0 ;  /* 0x00000017ff037819 */ /* 0x000fc80000011600 */
[----:B------:R-:W-:-:S04]  /*2780*/  LOP3.LUT R3, R3, 0xff, RZ, 0xc0, !PT ;  /* 0x000000ff03037812 */ /* 0x000fc800078ec0ff */
[----:B------:R-:W-:-:S05]  /*2790*/  IADD3 R13, PT, PT, R3, R11, RZ ;  /* 0x0000000b030d7210 */ /* 0x000fca0007ffe0ff */
[----:B------:R-:W-:-:S05]  /*27a0*/  VIADD R3, R13, 0xffffffff ;  /* 0xffffffff0d037836 */ /* 0x000fca0000000000 */
[----:B------:R-:W-:-:S13]  /*27b0*/  ISETP.GE.U32.AND P0, PT, R3, 0xfe, PT ;  /* 0x000000fe0300780c */ /* 0x000fda0003f06070 */
[----:B------:R-:W-:Y:S05]  /*27c0*/  @!P0 BRA `(.L_x_35) ;  /* 0x0000000000808947 */ /* 0x000fea0003800000 */
[----:B------:R-:W-:-:S13]  /*27d0*/  ISETP.GT.AND P0, PT, R13, 0xfe, PT ;  /* 0x000000fe0d00780c */ /* 0x000fda0003f04270 */
[----:B------:R-:W-:Y:S05]  /*27e0*/  @P0 BRA `(.L_x_36) ;  /* 0x00000000006c0947 */ /* 0x000fea0003800000 */
[----:B------:R-:W-:-:S13]  /*27f0*/  ISETP.GE.AND P0, PT, R13, 0x1, PT ;  /* 0x000000010d00780c */ /* 0x000fda0003f06270 */
[----:B------:R-:W-:Y:S05]  /*2800*/  @P0 BRA `(.L_x_37) ;  /* 0x0000000000980947 */ /* 0x000fea0003800000 */
[----:B------:R-:W-:Y:S02]  /*2810*/  ISETP.GE.AND P0, PT, R13, -0x18, PT ;  /* 0xffffffe80d00780c */ /* 0x000fe40003f06270 */
[----:B------:R-:W-:-:S11]  /*2820*/  LOP3.LUT R0, R0, 0x80000000, RZ, 0xc0, !PT ;  /* 0x8000000000007812 */ /* 0x000fd600078ec0ff */
[----:B------:R-:W-:Y:S05]  /*2830*/  @!P0 BRA `(.L_x_37) ;  /* 0x00000000008c8947 */ /* 0x000fea0003800000 */
[CCC-:B------:R-:W-:Y:S01]  /*2840*/  FFMA.RZ R3, R14.reuse, R12.reuse, R17.reuse ;  /* 0x0000000c0e037223 */ /* 0x1c0fe2000000c011 */
[C---:B------:R-:W-:Y:S01]  /*2850*/  IADD3 R11, PT, PT, R13.reuse, 0x20, RZ ;  /* 0x000000200d0b7810 */ /* 0x040fe20007ffe0ff */
[CCC-:B------:R-:W-:Y:S01]  /*2860*/  FFMA.RM R8, R14.reuse, R12.reuse, R17.reuse ;  /* 0x0000000c0e087223 */ /* 0x1c0fe20000004011 */
[----:B------:R-:W-:Y:S02]  /*2870*/  ISETP.NE.AND P3, PT, R13, RZ, PT ;  /* 0x000000ff0d00720c */ /* 0x000fe40003f65270 */
[----:B------:R-:W-:Y:S01]  /*2880*/  LOP3.LUT R10, R3, 0x7fffff, RZ, 0xc0, !PT ;  /* 0x007fffff030a7812 */ /* 0x000fe200078ec0ff */
[----:B------:R-:W-:Y:S01]  /*2890*/  FFMA.RP R3, R14, R12, R17 ;  /* 0x0000000c0e037223 */ /* 0x000fe20000008011 */
[----:B------:R-:W-:Y:S01]  /*28a0*/  IMAD.MOV R12, RZ, RZ, -R13 ;  /* 0x000000ffff0c7224 */ /* 0x000fe200078e0a0d */
[----:B------:R-:W-:Y:S02]  /*28b0*/  ISETP.NE.AND P1, PT, R13, RZ, PT ;  /* 0x000000ff0d00720c */ /* 0x000fe40003f25270 */
[----:B------:R-:W-:-:S02]  /*28c0*/  LOP3.LUT R10, R10, 0x800000, RZ, 0xfc, !PT ;  /* 0x008000000a0a7812 */ /* 0x000fc400078efcff */
[----:B------:R-:W-:Y:S02]  /*28d0*/  FSETP.NEU.FTZ.AND P0, PT, R3, R8, PT ;  /* 0x000000080300720b */ /* 0x000fe40003f1d000 */
[----:B------:R-:W-:Y:S02]  /*28e0*/  SHF.L.U32 R11, R10, R11, RZ ;  /* 0x0000000b0a0b7219 */ /* 0x000fe400000006ff */
[----:B------:R-:W-:Y:S02]  /*28f0*/  SEL R3, R12, RZ, P3 ;  /* 0x000000ff0c037207 */ /* 0x000fe40001800000 */
[----:B------:R-:W-:Y:S02]  /*2900*/  ISETP.NE.AND P1, PT, R11, RZ, P1 ;  /* 0x000000ff0b00720c */ /* 0x000fe40000f25270 */
[----:B------:R-:W-:Y:S02]  /*2910*/  SHF.R.U32.HI R3, RZ, R3, R10 ;  /* 0x00000003ff037219 */ /* 0x000fe4000001160a */
[----:B------:R-:W-:-:S02]  /*2920*/  PLOP3.LUT P0, PT, P0, P1, PT, 0xf8, 0x8f ;  /* 0x00000000008f781c */ /* 0x000fc40000703f70 */
[----:B------:R-:W-:Y:S02]  /*2930*/  SHF.R.U32.HI R11, RZ, 0x1, R3 ;  /* 0x00000001ff0b7819 */ /* 0x000fe40000011603 */
[----:B------:R-:W-:-:S04]  /*2940*/  SEL R8, RZ, 0x1, !P0 ;  /* 0x00000001ff087807 */ /* 0x000fc80004000000 */
[----:B------:R-:W-:-:S04]  /*2950*/  LOP3.LUT R8, R8, 0x1, R11, 0xf8, !PT ;  /* 0x0000000108087812 */ /* 0x000fc800078ef80b */
[----:B------:R-:W-:-:S04]  /*2960*/  LOP3.LUT R8, R8, R3, RZ, 0xc0, !PT ;  /* 0x0000000308087212 */ /* 0x000fc800078ec0ff */
[----:B------:R-:W-:-:S04]  /*2970*/  IADD3 R11, PT, PT, R11, R8, RZ ;  /* 0x000000080b0b7210 */ /* 0x000fc80007ffe0ff */
[----:B------:R-:W-:Y:S01]  /*2980*/  LOP3.LUT R0, R11, R0, RZ, 0xfc, !PT ;  /* 0x000000000b007212 */ /* 0x000fe200078efcff */
[----:B------:R-:W-:Y:S06]  /*2990*/  BRA `(.L_x_37) ;  /* 0x0000000000347947 */ /* 0x000fec0003800000 */
.L_x_36:
[----:B------:R-:W-:-:S04]  /*29a0*/  LOP3.LUT R0, R0, 0x80000000, RZ, 0xc0, !PT ;  /* 0x8000000000007812 */ /* 0x000fc800078ec0ff */
[----:B------:R-:W-:Y:S01]  /*29b0*/  LOP3.LUT R0, R0, 0x7f800000, RZ, 0xfc, !PT ;  /* 0x7f80000000007812 */ /* 0x000fe200078efcff */
[----:B------:R-:W-:Y:S06]  /*29c0*/  BRA `(.L_x_37) ;  /* 0x0000000000287947 */ /* 0x000fec0003800000 */
.L_x_35:
[----:B------:R-:W-:Y:S01]  /*29d0*/  IMAD R0, R11, 0x800000, R0 ;  /* 0x008000000b007824 */ /* 0x000fe200078e0200 */
[----:B------:R-:W-:Y:S06]  /*29e0*/  BRA `(.L_x_37) ;  /* 0x0000000000207947 */ /* 0x000fec0003800000 */
.L_x_34:
[----:B------:R-:W-:-:S04]  /*29f0*/  LOP3.LUT R0, R13, 0x80000000, R12, 0x48, !PT ;  /* 0x800000000d007812 */ /* 0x000fc800078e480c */
[----:B------:R-:W-:Y:S01]  /*2a00*/  LOP3.LUT R0, R0, 0x7f800000, RZ, 0xfc, !PT ;  /* 0x7f80000000007812 */ /* 0x000fe200078efcff */
[----:B------:R-:W-:Y:S06]  /*2a10*/  BRA `(.L_x_37) ;  /* 0x0000000000147947 */ /* 0x000fec0003800000 */
.L_x_33:
[----:B------:R-:W-:Y:S01]  /*2a20*/  LOP3.LUT R0, R13, 0x80000000, R12, 0x48, !PT ;  /* 0x800000000d007812 */ /* 0x000fe200078e480c */
[----:B------:R-:W-:Y:S06]  /*2a30*/  BRA `(.L_x_37) ;  /* 0x00000000000c7947 */ /* 0x000fec0003800000 */
.L_x_32:
[----:B------:R-:W0:Y:S01]  /*2a40*/  MUFU.RSQ R0, -QNAN ;  /* 0xffc0000000007908 */ /* 0x000e220000001400 */
[----:B------:R-:W-:Y:S05]  /*2a50*/  BRA `(.L_x_37) ;  /* 0x0000000000047947 */ /* 0x000fea0003800000 */
.L_x_31:
[----:B------:R-:W-:-:S07]  /*2a60*/  FADD.FTZ R0, R0, R3 ;  /* 0x0000000300007221 */ /* 0x000fce0000010000 */
.L_x_37:
[----:B------:R-:W-:-:S04]  /*2a70*/  HFMA2 R3, -RZ, RZ, 0, 0 ;  /* 0x00000000ff037431 */ /* 0x000fc800000001ff */
[----:B0-----:R-:W-:Y:S05]  /*2a80*/  RET.REL.NODEC R2 `(_Z34cross_entropy_loss_back_f32_kernelILb0EEvPKfS1_S1_Pfii) ;  /* 0xffffffd4025c7950 */ /* 0x001fea0003c3ffff */
.L_x_38:
[----:B------:R-:W-:-:S00]  /*2a90*/  BRA `(.L_x_38) ;  /* 0xfffffffc00fc7947 */ /* 0x000fc0000383ffff */
[----:B------:R-:W-:-:S00]  /*2aa0*/  NOP ;  /* 0x0000000000007918 */ /* 0x000fc00000000000 */
        /* <DEDUP_REMOVED lines=13> */
.L_x_151:


//--------------------- .text._Z29cross_entropy_loss_f32_kernelILb0EEvPKfS1_Pfii --------------------------
	.section	.text._Z29cross_entropy_loss_f32_kernelILb0EEvPKfS1_Pfii,"ax",@progbits
	.align	128
        .global         _Z29cross_entropy_loss_f32_kernelILb0EEvPKfS1_Pfii
        .type           _Z29cross_entropy_loss_f32_kernelILb0EEvPKfS1_Pfii,@function
        .size           _Z29cross_entropy_loss_f32_kernelILb0EEvPKfS1_Pfii,(.L_x_152 - _Z29cross_entropy_loss_f32_kernelILb0EEvPKfS1_Pfii)
        .other          _Z29cross_entropy_loss_f32_kernelILb0EEvPKfS1_Pfii,@"STO_CUDA_ENTRY STV_DEFAULT"
_Z29cross_entropy_loss_f32_kernelILb0EEvPKfS1_Pfii:
.text._Z29cross_entropy_loss_f32_kernelILb0EEvPKfS1_Pfii:
[----:B------:R-:W-:Y:S08]  /*0000*/  LDC R1, c[0x0][0x37c] ;  /* 0x0000df00ff017b82 */ /* 0x000ff00000000800 */
[----:B------:R-:W0:Y:S08]  /*0010*/  S2UR UR6, SR_CTAID.X ;  /* 0x00000000000679c3 */ /* 0x000e300000002500 */
[----:B------:R-:W0:Y:S02]  /*0020*/  LDC R0, c[0x0][0x39c] ;  /* 0x0000e700ff007b82 */ /* 0x000e240000000800 */
[----:B0-----:R-:W-:-:S13]  /*0030*/  ISETP.LE.AND P0, PT, R0, UR6, PT ;  /* 0x0000000600007c0c */ /* 0x001fda000bf03270 */
[----:B------:R-:W-:Y:S05]  /*0040*/  @P0 EXIT ;  /* 0x000000000000094d */ /* 0x000fea0003800000 */
[----:B------:R-:W0:Y:S01]  /*0050*/  S2R R6, SR_TID.X ;  /* 0x0000000000067919 */ /* 0x000e220000002100 */
[----:B------:R-:W1:Y:S01]  /*0060*/  LDCU UR14, c[0x0][0x398] ;  /* 0x00007300ff0e77ac */ /* 0x000e620008000800 */
[----:B------:R-:W-:Y:S01]  /*0070*/  BSSY.RECONVERGENT B0, `(.L_x_39) ;  /* 0x0000077000007945 */ /* 0x000fe20003800200 */
[----:B------:R-:W-:Y:S01]  /*0080*/  IMAD.MOV.U32 R0, RZ, RZ, -0x800000 ;  /* 0xff800000ff007424 */ /* 0x000fe200078e00ff */
[----:B------:R-:W2:Y:S01]  /*0090*/  LDCU.64 UR16, c[0x0][0x380] ;  /* 0x00007000ff1077ac */ /* 0x000ea20008000a00 */
[----:B------:R-:W3:Y:S01]  /*00a0*/  LDCU.64 UR8, c[0x0][0x358] ;  /* 0x00006b00ff0877ac */ /* 0x000ee20008000a00 */
[----:B-1----:R-:W-:Y:S02]  /*00b0*/  USHF.R.S32.HI UR4, URZ, 0x1f, UR14 ;  /* 0x0000001fff047899 */ /* 0x002fe4000801140e */
[----:B------:R-:W-:Y:S02]  /*00c0*/  UIMAD.WIDE.U32 UR10, UR6, UR14, URZ ;  /* 0x0000000e060a72a5 */ /* 0x000fe4000f8e00ff */
[----:B------:R-:W-:-:S02]  /*00d0*/  UIMAD UR4, UR4, UR6, URZ ;  /* 0x00000006040472a4 */ /* 0x000fc4000f8e02ff */
[----:B------:R-:W-:Y:S02]  /*00e0*/  USHF.L.U32 UR7, UR10, 0x2, URZ ;  /* 0x000000020a077899 */ /* 0x000fe400080006ff */
[----:B------:R-:W-:Y:S02]  /*00f0*/  UIADD3 UR4, UPT, UPT, UR11, UR4, URZ ;  /* 0x000000040b047290 */ /* 0x000fe4000fffe0ff */
[----:B--2---:R-:W-:Y:S02]  /*0100*/  UIADD3 UR12, UP0, UPT, UR7, UR16, URZ ;  /* 0x00000010070c7290 */ /* 0x004fe4000ff1e0ff */
[----:B------:R-:W-:Y:S01]  /*0110*/  USHF.L.U64.HI UR5, UR10, 0x2, UR4 ;  /* 0x000000020a057899 */ /* 0x000fe20008010204 */
[----:B0-----:R-:W-:Y:S02]  /*0120*/  ISETP.GE.AND P0, PT, R6, UR14, PT ;  /* 0x0000000e06007c0c */ /* 0x001fe4000bf06270 */
[----:B------:R-:W-:Y:S01]  /*0130*/  MOV R4, UR7 ;  /* 0x0000000700047c02 */ /* 0x000fe20008000f00 */
[----:B------:R-:W-:Y:S01]  /*0140*/  UIADD3.X UR13, UPT, UPT, UR5, UR17, URZ, UP0, !UPT ;  /* 0x00000011050d7290 */ /* 0x000fe200087fe4ff */
[----:B------:R-:W-:-:S02]  /*0150*/  MOV R2, UR12 ;  /* 0x0000000c00027c02 */ /* 0x000fc40008000f00 */
[----:B------:R-:W-:-:S03]  /*0160*/  MOV R5, UR5 ;  /* 0x0000000500057c02 */ /* 0x000fc60008000f00 */
[----:B------:R-:W-:-:S04]  /*0170*/  MOV R3, UR13 ;  /* 0x0000000d00037c02 */ /* 0x000fc80008000f00 */
[----:B---3--:R-:W-:Y:S05]  /*0180*/  @P0 BRA `(.L_x_40) ;  /* 0x0000000400940947 */ /* 0x008fea0003800000 */
[-C--:B------:R-:W-:Y:S01]  /*0190*/  LOP3.LUT R0, RZ, R6.reuse, RZ, 0x33, !PT ;  /* 0x00000006ff007212 */ /* 0x080fe200078e33ff */
[----:B------:R-:W-:Y:S01]  /*01a0*/  BSSY.RECONVERGENT B1, `(.L_x_41) ;  /* 0x0000031000017945 */ /* 0x000fe20003800200 */
[----:B------:R-:W-:Y:S02]  /*01b0*/  MOV R11, R6 ;  /* 0x00000006000b7202 */ /* 0x000fe40000000f00 */
[----:B------:R-:W-:-:S04]  /*01c0*/  IADD3 R0, PT, PT, R0, UR14, RZ ;  /* 0x0000000e00007c10 */ /* 0x000fc8000fffe0ff */
[C---:B------:R-:W-:Y:S02]  /*01d0*/  ISETP.GE.U32.AND P1, PT, R0.reuse, 0x1e0, PT ;  /* 0x000001e00000780c */ /* 0x040fe40003f26070 */
[----:B------:R-:W-:Y:S02]  /*01e0*/  LEA.HI R7, R0, 0x1, RZ, 0x1b ;  /* 0x0000000100077811 */ /* 0x000fe400078fd8ff */
[----:B------:R-:W-:Y:S02]  /*01f0*/  MOV R0, 0xff800000 ;  /* 0xff80000000007802 */ /* 0x000fe40000000f00 */
[----:B------:R-:W-:-:S04]  /*0200*/  LOP3.LUT R22, R7, 0xf, RZ, 0xc0, !PT ;  /* 0x0000000f07167812 */ /* 0x000fc800078ec0ff */
[----:B------:R-:W-:-:S03]  /*0210*/  ISETP.NE.AND P0, PT, R22, RZ, PT ;  /* 0x000000ff1600720c */ /* 0x000fc60003f05270 */
[----:B------:R-:W-:Y:S10]  /*0220*/  @!P1 BRA `(.L_x_42) ;  /* 0x0000000000a09947 */ /* 0x000ff40003800000 */
[----:B------:R-:W-:Y:S01]  /*0230*/  IMAD.WIDE.U32 R8, R6, 0x4, R4 ;  /* 0x0000000406087825 */ /* 0x000fe200078e0004 */
[----:B------:R-:W-:Y:S02]  /*0240*/  LOP3.LUT R12, R7, 0xffffff0, RZ, 0xc0, !PT ;  /* 0x0ffffff0070c7812 */ /* 0x000fe400078ec0ff */
[----:B------:R-:W-:Y:S01]  /*0250*/  MOV R11, R6 ;  /* 0x00000006000b7202 */ /* 0x000fe20000000f00 */
[----:B------:R-:W-:Y:S01]  /*0260*/  IMAD.MOV.U32 R0, RZ, RZ, -0x800000 ;  /* 0xff800000ff007424 */ /* 0x000fe200078e00ff */
[----:B------:R-:W-:Y:S02]  /*0270*/  IADD3 R13, P1, PT, R8, UR16, RZ ;  /* 0x00000010080d7c10 */ /* 0x000fe4000ff3e0ff */
[----:B------:R-:W-:Y:S02]  /*0280*/  IADD3 R12, PT, PT, -R12, RZ, RZ ;  /* 0x000000ff0c0c7210 */ /* 0x000fe40007ffe1ff */
[----:B------:R-:W-:-:S04]  /*0290*/  IADD3 R13, P2, PT, R13, 0x400, RZ ;  /* 0x000004000d0d7810 */ /* 0x000fc80007f5e0ff */
[----:B------:R-:W-:-:S09]  /*02a0*/  IADD3.X R10, PT, PT, RZ, UR17, R9, P2, P1 ;  /* 0x00000011ff0a7c10 */ /* 0x000fd200097e2409 */
.L_x_43:
[----:B------:R-:W-:Y:S01]  /*02b0*/  MOV R8, R13 ;  /* 0x0000000d00087202 */ /* 0x000fe20000000f00 */
        /* <DEDUP_REMOVED lines=25> */
[----:B------:R-:W-:Y:S02]  /*0450*/  IADD3 R13, P2, PT, R8, 0x800, RZ ;  /* 0x00000800080d7810 */ /* 0x000fe40007f5e0ff */
[----:B------:R-:W-:Y:S02]  /*0460*/  IADD3 R11, PT, PT, R11, 0x200, RZ ;  /* 0x000002000b0b7810 */ /* 0x000fe40007ffe0ff */
[----:B--2---:R-:W-:Y:S02]  /*0470*/  FMNMX3 R0, R10, R23, R0, !PT ;  /* 0x000000170a007276 */ /* 0x004fe40007800000 */
[----:B------:R-:W-:Y:S02]  /*0480*/  IADD3.X R10, PT, PT, RZ, R9, RZ, P2, !PT ;  /* 0x00000009ff0a7210 */ /* 0x000fe400017fe4ff */
[----:B------:R-:W-:Y:S01]  /*0490*/  FMNMX3 R0, R0, R21, R20, !PT ;  /* 0x0000001500007276 */ /* 0x000fe20007800014 */
[----:B------:R-:W-:Y:S06]  /*04a0*/  @P1 BRA `(.L_x_43) ;  /* 0xfffffffc00801947 */ /* 0x000fec000383ffff */
.L_x_42:
[----:B------:R-:W-:Y:S05]  /*04b0*/  BSYNC.RECONVERGENT B1 ;  /* 0x0000000000017941 */ /* 0x000fea0003800200 */
.L_x_41:
        /* <DEDUP_REMOVED lines=20> */
.L_x_45:
[----:B------:R-:W-:Y:S05]  /*0600*/  BSYNC.RECONVERGENT B1 ;  /* 0x0000000000017941 */ /* 0x000fea0003800200 */
.L_x_44:
        /* <DEDUP_REMOVED lines=14> */
.L_x_47:
[----:B------:R-:W-:Y:S05]  /*06f0*/  BSYNC.RECONVERGENT B1 ;  /* 0x0000000000017941 */ /* 0x000fea0003800200 */
.L_x_46:
[----:B------:R-:W-:Y:S05]  /*0700*/  @!P1 BRA `(.L_x_40) ;  /* 0x0000000000349947 */ /* 0x000fea0003800000 */
[----:B------:R-:W0:Y:S01]  /*0710*/  LDCU.64 UR12, c[0x0][0x380] ;  /* 0x00007000ff0c77ac */ /* 0x000e220008000a00 */
[----:B------:R-:W-:Y:S01]  /*0720*/  IMAD.WIDE.U32 R8, R11, 0x4, R4 ;  /* 0x000000040b087825 */ /* 0x000fe200078e0004 */
[----:B------:R-:W-:Y:S02]  /*0730*/  IADD3 R7, PT, PT, -R7, RZ, RZ ;  /* 0x000000ff07077210 */ /* 0x000fe40007ffe1ff */
[----:B0-----:R-:W-:-:S04]  /*0740*/  IADD3 R8, P0, PT, R8, UR12, RZ ;  /* 0x0000000c08087c10 */ /* 0x001fc8000ff1e0ff */
[----:B------:R-:W-:-:S09]  /*0750*/  IADD3.X R11, PT, PT, R9, UR13, RZ, P0, !PT ;  /* 0x0000000d090b7c10 */ /* 0x000fd200087fe4ff */
.L_x_48:
[----:B------:R-:W-:-:S06]  /*0760*/  MOV R9, R11 ;  /* 0x0000000b00097202 */ /* 0x000fcc0000000f00 */
[----:B------:R0:W2:Y:S01]  /*0770*/  LDG.E.CONSTANT R9, desc[UR8][R8.64] ;  /* 0x0000000808097981 */ /* 0x0000a2000c1e9900 */
[----:B------:R-:W-:-:S04]  /*0780*/  IADD3 R7, PT, PT, R7, 0x1, RZ ;  /* 0x0000000107077810 */ /* 0x000fc80007ffe0ff */
[----:B------:R-:W-:Y:S02]  /*0790*/  ISETP.NE.AND P0, PT, R7, RZ, PT ;  /* 0x000000ff0700720c */ /* 0x000fe40003f05270 */
[----:B0-----:R-:W-:-:S05]  /*07a0*/  IADD3 R8, P1, PT, R8, 0x80, RZ ;  /* 0x0000008008087810 */ /* 0x001fca0007f3e0ff */
[----:B------:R-:W-:Y:S01]  /*07b0*/  IMAD.X R11, RZ, RZ, R11, P1 ;  /* 0x000000ffff0b7224 */ /* 0x000fe200008e060b */
[----:B--2---:R-:W-:-:S05]  /*07c0*/  FMNMX R0, R9, R0, !PT ;  /* 0x0000000009007209 */ /* 0x004fca0007800000 */
[----:B------:R-:W-:Y:S05]  /*07d0*/  @P0 BRA `(.L_x_48) ;  /* 0xfffffffc00e00947 */ /* 0x000fea000383ffff */
.L_x_40:
[----:B------:R-:W-:Y:S05]  /*07e0*/  BSYNC.RECONVERGENT B0 ;  /* 0x0000000000007941 */ /* 0x000fea0003800200 */
.L_x_39:
[----:B------:R-:W0:Y:S01]  /*07f0*/  SHFL.DOWN PT, R7, R0, 0x10, 0x1f ;  /* 0x0a001f0000077f89 */ /* 0x000e2200000e0000 */
[----:B------:R-:W1:Y:S01]  /*0800*/  LDCU UR5, c[0x0][0x398] ;  /* 0x00007300ff0577ac */ /* 0x000e620008000800 */
[----:B------:R-:W-:Y:S01]  /*0810*/  BSSY.RECONVERGENT B0, `(.L_x_49) ;  /* 0x00000d8000007945 */ /* 0x000fe20003800200 */
[----:B------:R-:W-:Y:S01]  /*0820*/  HFMA2 R14, -RZ, RZ, 0, 0 ;  /* 0x00000000ff0e7431 */ /* 0x000fe200000001ff */
[----:B-1----:R-:W-:Y:S02]  /*0830*/  ISETP.GE.AND P0, PT, R6, UR5, PT ;  /* 0x0000000506007c0c */ /* 0x002fe4000bf06270 */
[----:B0-----:R-:W-:-:S05]  /*0840*/  FMNMX R7, R7, R0, !PT ;  /* 0x0000000007077209 */ /* 0x001fca0007800000 */
[----:B------:R-:W0:Y:S02]  /*0850*/  SHFL.DOWN PT, R8, R7, 0x8, 0x1f ;  /* 0x09001f0007087f89 */ /* 0x000e2400000e0000 */
[----:B0-----:R-:W-:-:S05]  /*0860*/  FMNMX R8, R7, R8, !PT ;  /* 0x0000000807087209 */ /* 0x001fca0007800000 */
[----:B------:R-:W0:Y:S02]  /*0870*/  SHFL.DOWN PT, R9, R8, 0x4, 0x1f ;  /* 0x08801f0008097f89 */ /* 0x000e2400000e0000 */
[----:B0-----:R-:W-:-:S05]  /*0880*/  FMNMX R9, R8, R9, !PT ;  /* 0x0000000908097209 */ /* 0x001fca0007800000 */
[----:B------:R-:W0:Y:S02]  /*0890*/  SHFL.DOWN PT, R10, R9, 0x2, 0x1f ;  /* 0x08401f00090a7f89 */ /* 0x000e2400000e0000 */
[----:B0-----:R-:W-:-:S05]  /*08a0*/  FMNMX R10, R9, R10, !PT ;  /* 0x0000000a090a7209 */ /* 0x001fca0007800000 */
[----:B------:R-:W0:Y:S02]  /*08b0*/  SHFL.DOWN PT, R11, R10, 0x1, 0x1f ;  /* 0x08201f000a0b7f89 */ /* 0x000e2400000e0000 */
[----:B0-----:R-:W-:-:S05]  /*08c0*/  FMNMX R11, R10, R11, !PT ;  /* 0x0000000b0a0b7209 */ /* 0x001fca0007800000 */
[----:B------:R0:W1:Y:S01]  /*08d0*/  SHFL.IDX PT, R0, R11, RZ, 0x1f ;  /* 0x00001fff0b007589 */ /* 0x00006200000e0000 */
[----:B------:R-:W-:Y:S05]  /*08e0*/  @P0 BRA `(.L_x_50) ;  /* 0x0000000c00280947 */ /* 0x000fea0003800000 */
[-C--:B------:R-:W-:Y:S01]  /*08f0*/  LOP3.LUT R7, RZ, R6.reuse, RZ, 0x33, !PT ;  /* 0x00000006ff077212 */ /* 0x080fe200078e33ff */
[----:B------:R-:W-:Y:S01]  /*0900*/  BSSY.RECONVERGENT B1, `(.L_x_51) ;  /* 0x000006a000017945 */ /* 0x000fe20003800200 */
[----:B------:R-:W-:Y:S02]  /*0910*/  MOV R14, RZ ;  /* 0x000000ff000e7202 */ /* 0x000fe40000000f00 */
[----:B------:R-:W-:Y:S02]  /*0920*/  IADD3 R7, PT, PT, R7, UR5, RZ ;  /* 0x0000000507077c10 */ /* 0x000fe4000fffe0ff */
[----:B------:R-:W-:Y:S02]  /*0930*/  MOV R9, R6 ;  /* 0x0000000600097202 */ /* 0x000fe40000000f00 */
[C---:B------:R-:W-:Y:S02]  /*0940*/  ISETP.GE.U32.AND P1, PT, R7.reuse, 0xe0, PT ;  /* 0x000000e00700780c */ /* 0x040fe40003f26070 */
[----:B------:R-:W-:-:S04]  /*0950*/  LEA.HI R8, R7, 0x1, RZ, 0x1b ;  /* 0x0000000107087811 */ /* 0x000fc800078fd8ff */
[----:B------:R-:W-:-:S04]  /*0960*/  LOP3.LUT R24, R8, 0x7, RZ, 0xc0, !PT ;  /* 0x0000000708187812 */ /* 0x000fc800078ec0ff */
[----:B------:R-:W-:-:S03]  /*0970*/  ISETP.NE.AND P0, PT, R24, RZ, PT ;  /* 0x000000ff1800720c */ /* 0x000fc60003f05270 */
[----:B------:R-:W-:Y:S10]  /*0980*/  @!P1 BRA `(.L_x_52) ;  /* 0x0000000400849947 */ /* 0x000ff40003800000 */
[----:B------:R-:W2:Y:S01]  /*0990*/  LDCU.64 UR12, c[0x0][0x380] ;  /* 0x00007000ff0c77ac */ /* 0x000ea20008000a00 */
[----:B------:R-:W-:Y:S01]  /*09a0*/  IMAD.WIDE.U32 R4, R6, 0x4, R4 ;  /* 0x0000000406047825 */ /* 0x000fe200078e0004 */
[----:B------:R-:W-:Y:S02]  /*09b0*/  LOP3.LUT R10, R8, 0xffffff8, RZ, 0xc0, !PT ;  /* 0x0ffffff8080a7812 */ /* 0x000fe400078ec0ff */
[----:B------:R-:W-:Y:S01]  /*09c0*/  MOV R9, R6 ;  /* 0x0000000600097202 */ /* 0x000fe20000000f00 */
[----:B------:R-:W-:Y:S01]  /*09d0*/  IMAD.MOV.U32 R14, RZ, RZ, RZ ;  /* 0x000000ffff0e7224 */ /* 0x000fe200078e00ff */
[----:B------:R-:W-:Y:S02]  /*09e0*/  IADD3 R10, PT, PT, -R10, RZ, RZ ;  /* 0x000000ff0a0a7210 */ /* 0x000fe40007ffe1ff */
[----:B--2---:R-:W-:-:S04]  /*09f0*/  IADD3 R4, P2, PT, R4, UR12, RZ ;  /* 0x0000000c04047c10 */ /* 0x004fc8000ff5e0ff */
[----:B------:R-:W-:-:S04]  /*0a00*/  IADD3 R4, P1, PT, R4, 0x200, RZ ;  /* 0x0000020004047810 */ /* 0x000fc80007f3e0ff */
[----:B------:R-:W-:-:S09]  /*0a10*/  IADD3.X R5, PT, PT, RZ, UR13, R5, P1, P2 ;  /* 0x0000000dff057c10 */ /* 0x000fd20008fe4405 */
.L_x_53:
[----:B------:R-:W1:Y:S04]  /*0a20*/  LDG.E.CONSTANT R25, desc[UR8][R4.64+-0x200] ;  /* 0xfffe000804197981 */ /* 0x000e68000c1e9900 */
[----:B------:R-:W2:Y:S04]  /*0a30*/  LDG.E.CONSTANT R27, desc[UR8][R4.64+-0x180] ;  /* 0xfffe8008041b7981 */ /* 0x000ea8000c1e9900 */
[----:B------:R-:W3:Y:S04]  /*0a40*/  LDG.E.CONSTANT R23, desc[UR8][R4.64+-0x100] ;  /* 0xffff000804177981 */ /* 0x000ee8000c1e9900 */
[----:B------:R-:W4:Y:S04]  /*0a50*/  LDG.E.CONSTANT R21, desc[UR8][R4.64+-0x80] ;  /* 0xffff800804157981 */ /* 0x000f28000c1e9900 */
[----:B------:R-:W5:Y:S04]  /*0a60*/  LDG.E.CONSTANT R17, desc[UR8][R4.64] ;  /* 0x0000000804117981 */ /* 0x000f68000c1e9900 */
[----:B------:R-:W3:Y:S04]  /*0a70*/  LDG.E.CONSTANT R19, desc[UR8][R4.64+0x80] ;  /* 0x0000800804137981 */ /* 0x000ee8000c1e9900 */
[----:B------:R-:W3:Y:S04]  /*0a80*/  LDG.E.CONSTANT R15, desc[UR8][R4.64+0x100] ;  /* 0x00010008040f7981 */ /* 0x000ee8000c1e9900 */
[----:B------:R0:W3:Y:S02]  /*0a90*/  LDG.E.CONSTANT R13, desc[UR8][R4.64+0x180] ;  /* 0x00018008040d7981 */ /* 0x0000e4000c1e9900 */
[----:B0-----:R-:W-:Y:S01]  /*0aa0*/  HFMA2 R11, -RZ, RZ, 0.96630859375, -0.0022525787353515625 ;  /* 0x3bbb989dff0b7431 */ /* 0x001fe200000001ff */
[----:B------:R-:W-:Y:S01]  /*0ab0*/  MOV R12, 0x437c0000 ;  /* 0x437c0000000c7802 */ /* 0x000fe20000000f00 */
[----:B------:R-:W-:Y:S01]  /*0ac0*/  VIADD R9, R9, 0x100 ;  /* 0x0000010009097836 */ /* 0x000fe20000000000 */
[----:B------:R-:W-:-:S04]  /*0ad0*/  IADD3 R10, PT, PT, R10, 0x8, RZ ;  /* 0x000000080a0a7810 */ /* 0x000fc80007ffe0ff */
[----:B------:R-:W-:Y:S02]  /*0ae0*/  ISETP.NE.AND P1, PT, R10, RZ, PT ;  /* 0x000000ff0a00720c */ /* 0x000fe40003f25270 */
[----:B------:R-:W-:-:S04]  /*0af0*/  IADD3 R4, P2, PT, R4, 0x400, RZ ;  /* 0x0000040004047810 */ /* 0x000fc80007f5e0ff */
[----:B------:R-:W-:Y:S01]  /*0b00*/  IADD3.X R5, PT, PT, RZ, R5, RZ, P2, !PT ;  /* 0x00000005ff057210 */ /* 0x000fe200017fe4ff */
[----:B-1----:R-:W-:-:S04]  /*0b10*/  FADD R22, -R0, R25 ;  /* 0x0000001900167221 */ /* 0x002fc80000000100 */
[----:B------:R-:W-:Y:S01]  /*0b20*/  FFMA.SAT R25, R22, R11, 0.5 ;  /* 0x3f00000016197423 */ /* 0x000fe2000000200b */
[----:B--2---:R-:W-:-:S03]  /*0b30*/  FADD R20, -R0, R27 ;  /* 0x0000001b00147221 */ /* 0x004fc60000000100 */
[----:B------:R-:W-:Y:S01]  /*0b40*/  FFMA.RM R18, R25, R12, 12582913 ;  /* 0x4b40000119127423 */ /* 0x000fe2000000400c */
[----:B------:R-:W-:-:S03]  /*0b50*/  FFMA.SAT R27, R20, R11, 0.5 ;  /* 0x3f000000141b7423 */ /* 0x000fc6000000200b */
[----:B------:R-:W-:Y:S01]  /*0b60*/  FADD R25, R18, -12583039 ;  /* 0xcb40007f12197421 */ /* 0x000fe20000000000 */
[----:B------:R-:W-:-:S03]  /*0b70*/  FFMA.RM R16, R27, R12, 12582913 ;  /* 0x4b4000011b107423 */ /* 0x000fc6000000400c */
[----:B------:R-:W-:Y:S01]  /*0b80*/  FFMA R25, R22, 1.4426950216293334961, -R25 ;  /* 0x3fb8aa3b16197823 */ /* 0x000fe20000000819 */
[----:B-----5:R-:W-:-:S03]  /*0b90*/  FADD R28, -R0, R17 ;  /* 0x00000011001c7221 */ /* 0x020fc60000000100 */
[----:B------:R-:W-:Y:S01]  /*0ba0*/  FFMA R27, R22, 1.925963033500011079e-08, R25 ;  /* 0x32a57060161b7823 */ /* 0x000fe20000000019 */
[----:B------:R-:W-:Y:S01]  /*0bb0*/  FADD R25, R16, -12583039 ;  /* 0xcb40007f10197421 */ /* 0x000fe20000000000 */
[----:B----4-:R-:W-:Y:S01]  /*0bc0*/  FADD R22, -R0, R21 ;  /* 0x0000001500167221 */ /* 0x010fe20000000100 */
[----:B------:R-:W-:Y:S01]  /*0bd0*/  SHF.L.U32 R21, R16, 0x17, RZ ;  /* 0x0000001710157819 */ /* 0x000fe200000006ff */
[----:B---3--:R-:W-:Y:S01]  /*0be0*/  FADD R26, -R0, R19 ;  /* 0x00000013001a7221 */ /* 0x008fe20000000100 */
[----:B------:R-:W-:Y:S01]  /*0bf0*/  FFMA R25, R20, 1.4426950216293334961, -R25 ;  /* 0x3fb8aa3b14197823 */ /* 0x000fe20000000819 */
[----:B------:R-:W0:Y:S01]  /*0c00*/  MUFU.EX2 R27, R27 ;  /* 0x0000001b001b7308 */ /* 0x000e220000000800 */
[----:B------:R-:W-:Y:S02]  /*0c10*/  FFMA.SAT R19, R28, R11, 0.5 ;  /* 0x3f0000001c137423 */ /* 0x000fe4000000200b */
[----:B------:R-:W-:Y:S01]  /*0c20*/  FFMA R25, R20, 1.925963033500011079e-08, R25 ;  /* 0x32a5706014197823 */ /* 0x000fe20000000019 */
[----:B------:R-:W-:Y:S01]  /*0c30*/  FADD R20, -R0, R23 ;  /* 0x0000001700147221 */ /* 0x000fe20000000100 */
[----:B------:R-:W-:-:S03]  /*0c40*/  IMAD.SHL.U32 R23, R18, 0x800000, RZ ;  /* 0x0080000012177824 */ /* 0x000fc600078e00ff */
[----:B------:R-:W-:Y:S01]  /*0c50*/  FFMA.SAT R29, R20, R11, 0.5 ;  /* 0x3f000000141d7423 */ /* 0x000fe2000000200b */
[----:B------:R-:W1:Y:S01]  /*0c60*/  MUFU.EX2 R25, R25 ;  /* 0x0000001900197308 */ /* 0x000e620000000800 */
[----:B0-----:R-:W-:Y:S01]  /*0c70*/  FFMA R18, R23, R27, R14 ;  /* 0x0000001b17127223 */ /* 0x001fe2000000000e */
[----:B------:R-:W-:Y:S01]  /*0c80*/  FFMA.SAT R27, R22, R11, 0.5 ;  /* 0x3f000000161b7423 */ /* 0x000fe2000000200b */
[----:B------:R-:W-:-:S03]  /*0c90*/  FFMA.RM R14, R29, R12, 12582913 ;  /* 0x4b4000011d0e7423 */ /* 0x000fc6000000400c */
[----:B------:R-:W-:Y:S01]  /*0ca0*/  FFMA.RM R16, R27, R12, 12582913 ;  /* 0x4b4000011b107423 */ /* 0x000fe2000000400c */
[----:B------:R-:W-:-:S03]  /*0cb0*/  FADD R23, R14, -12583039 ;  /* 0xcb40007f0e177421 */ /* 0x000fc60000000000 */
[----:B------:R-:W-:Y:S01]  /*0cc0*/  FADD R17, R16, -12583039 ;  /* 0xcb40007f10117421 */ /* 0x000fe20000000000 */
[----:B-1----:R-:W-:Y:S01]  /*0cd0*/  FFMA R18, R21, R25, R18 ;  /* 0x0000001915127223 */ /* 0x002fe20000000012 */
[----:B------:R-:W-:Y:S01]  /*0ce0*/  FFMA.SAT R21, R26, R11, 0.5 ;  /* 0x3f0000001a157423 */ /* 0x000fe2000000200b */
[----:B------:R-:W-:Y:S01]  /*0cf0*/  FFMA R23, R20, 1.4426950216293334961, -R23 ;  /* 0x3fb8aa3b14177823 */ /* 0x000fe20000000817 */
[----:B------:R-:W-:Y:S01]  /*0d00*/  FFMA R25, R22, 1.4426950216293334961, -R17 ;  /* 0x3fb8aa3b16197823 */ /* 0x000fe20000000811 */
[-C--:B------:R-:W-:Y:S01]  /*0d10*/  FFMA.RM R17, R19, R12.reuse, 12582913 ;  /* 0x4b40000113117423 */ /* 0x080fe2000000400c */
[----:B------:R-:W-:Y:S01]  /*0d20*/  FFMA.RM R19, R21, R12, 12582913 ;  /* 0x4b40000115137423 */ /* 0x000fe2000000400c */
[----:B------:R-:W-:Y:S01]  /*0d30*/  FFMA R23, R20, 1.925963033500011079e-08, R23 ;  /* 0x32a5706014177823 */ /* 0x000fe20000000017 */
[----:B------:R-:W-:Y:S01]  /*0d40*/  FFMA R25, R22, 1.925963033500011079e-08, R25 ;  /* 0x32a5706016197823 */ /* 0x000fe20000000019 */
[----:B------:R-:W-:Y:S01]  /*0d50*/  FADD R21, R17, -12583039 ;  /* 0xcb40007f11157421 */ /* 0x000fe20000000000 */
[C---:B------:R-:W-:Y:S01]  /*0d60*/  FADD R27, R19.reuse, -12583039 ;  /* 0xcb40007f131b7421 */ /* 0x040fe20000000000 */
[----:B------:R-:W-:Y:S01]  /*0d70*/  FADD R22, -R0, R13 ;  /* 0x0000000d00167221 */ /* 0x000fe20000000100 */
[----:B------:R-:W-:-:S02]  /*0d80*/  IMAD.SHL.U32 R19, R19, 0x800000, RZ ;  /* 0x0080000013137824 */ /* 0x000fc400078e00ff */
[----:B------:R-:W-:Y:S01]  /*0d90*/  FFMA R21, R28, 1.4426950216293334961, -R21 ;  /* 0x3fb8aa3b1c157823 */ /* 0x000fe20000000815 */
[----:B------:R-:W-:Y:S01]  /*0da0*/  FFMA R27, R26, 1.4426950216293334961, -R27 ;  /* 0x3fb8aa3b1a1b7823 */ /* 0x000fe2000000081b */
[----:B------:R-:W0:Y:S02]  /*0db0*/  MUFU.EX2 R23, R23 ;  /* 0x0000001700177308 */ /* 0x000e240000000800 */
[----:B------:R-:W-:Y:S01]  /*0dc0*/  FFMA R20, R28, 1.925963033500011079e-08, R21 ;  /* 0x32a570601c147823 */ /* 0x000fe20000000015 */
[----:B------:R-:W-:Y:S01]  /*0dd0*/  FFMA R21, R26, 1.925963033500011079e-08, R27 ;  /* 0x32a570601a157823 */ /* 0x000fe2000000001b */
[----:B------:R-:W-:Y:S01]  /*0de0*/  FADD R26, -R0, R15 ;  /* 0x0000000f001a7221 */ /* 0x000fe20000000100 */
[----:B------:R-:W-:-:S03]  /*0df0*/  FFMA.SAT R27, R22, R11, 0.5 ;  /* 0x3f000000161b7423 */ /* 0x000fc6000000200b */
[----:B------:R-:W-:Y:S01]  /*0e00*/  FFMA.SAT R15, R26, R11, 0.5 ;  /* 0x3f0000001a0f7423 */ /* 0x000fe2000000200b */
[----:B------:R1:W2:Y:S03]  /*0e10*/  MUFU.EX2 R13, R25 ;  /* 0x00000019000d7308 */ /* 0x0002a60000000800 */
[-C--:B------:R-:W-:Y:S01]  /*0e20*/  FFMA.RM R11, R15, R12.reuse, 12582913 ;  /* 0x4b4000010f0b7423 */ /* 0x080fe2000000400c */
[----:B------:R-:W-:-:S03]  /*0e30*/  FFMA.RM R12, R27, R12, 12582913 ;  /* 0x4b4000011b0c7423 */ /* 0x000fc6000000400c */
[----:B------:R-:W-:Y:S01]  /*0e40*/  FADD R15, R11, -12583039 ;  /* 0xcb40007f0b0f7421 */ /* 0x000fe20000000000 */
[----:B------:R-:W3:Y:S01]  /*0e50*/  MUFU.EX2 R20, R20 ;  /* 0x0000001400147308 */ /* 0x000ee20000000800 */
[----:B-1----:R-:W-:Y:S02]  /*0e60*/  SHF.L.U32 R25, R16, 0x17, RZ ;  /* 0x0000001710197819 */ /* 0x002fe400000006ff */
[----:B------:R-:W-:Y:S01]  /*0e70*/  FFMA R15, R26, 1.4426950216293334961, -R15 ;  /* 0x3fb8aa3b1a0f7823 */ /* 0x000fe2000000080f */
[----:B------:R-:W-:-:S03]  /*0e80*/  SHF.L.U32 R16, R17, 0x17, RZ ;  /* 0x0000001711107819 */ /* 0x000fc600000006ff */
[----:B------:R-:W-:Y:S01]  /*0e90*/  FFMA R26, R26, 1.925963033500011079e-08, R15 ;  /* 0x32a570601a1a7823 */ /* 0x000fe2000000000f */
[----:B------:R-:W-:Y:S01]  /*0ea0*/  FADD R15, R12, -12583039 ;  /* 0xcb40007f0c0f7421 */ /* 0x000fe20000000000 */
[----:B------:R-:W1:Y:S03]  /*0eb0*/  MUFU.EX2 R21, R21 ;  /* 0x0000001500157308 */ /* 0x000e660000000800 */
[----:B------:R-:W-:Y:S01]  /*0ec0*/  FFMA R27, R22, 1.4426950216293334961, -R15 ;  /* 0x3fb8aa3b161b7823 */ /* 0x000fe2000000080f */
[----:B------:R-:W-:-:S03]  /*0ed0*/  SHF.L.U32 R15, R14, 0x17, RZ ;  /* 0x000000170e0f7819 */ /* 0x000fc600000006ff */
[----:B------:R-:W-:Y:S01]  /*0ee0*/  FFMA R27, R22, 1.925963033500011079e-08, R27 ;  /* 0x32a57060161b7823 */ /* 0x000fe2000000001b */
[----:B------:R-:W4:Y:S01]  /*0ef0*/  MUFU.EX2 R14, R26 ;  /* 0x0000001a000e7308 */ /* 0x000f220000000800 */
[----:B0-----:R-:W-:-:S04]  /*0f00*/  FFMA R18, R15, R23, R18 ;  /* 0x000000170f127223 */ /* 0x001fc80000000012 */
[----:B--2---:R-:W-:Y:S01]  /*0f10*/  FFMA R13, R25, R13, R18 ;  /* 0x0000000d190d7223 */ /* 0x004fe20000000012 */
[----:B------:R-:W-:Y:S02]  /*0f20*/  SHF.L.U32 R18, R11, 0x17, RZ ;  /* 0x000000170b127819 */ /* 0x000fe400000006ff */
[----:B------:R-:W0:Y:S01]  /*0f30*/  MUFU.EX2 R15, R27 ;  /* 0x0000001b000f7308 */ /* 0x000e220000000800 */
[----:B---3--:R-:W-:Y:S01]  /*0f40*/  FFMA R16, R16, R20, R13 ;  /* 0x0000001410107223 */ /* 0x008fe2000000000d */
[----:B------:R-:W-:-:S03]  /*0f50*/  SHF.L.U32 R11, R12, 0x17, RZ ;  /* 0x000000170c0b7819 */ /* 0x000fc600000006ff */
[----:B-1----:R-:W-:-:S04]  /*0f60*/  FFMA R19, R19, R21, R16 ;  /* 0x0000001513137223 */ /* 0x002fc80000000010 */
[----:B----4-:R-:W-:-:S04]  /*0f70*/  FFMA R14, R18, R14, R19 ;  /* 0x0000000e120e7223 */ /* 0x010fc80000000013 */
[----:B0-----:R-:W-:Y:S01]  /*0f80*/  FFMA R14, R11, R15, R14 ;  /* 0x0000000f0b0e7223 */ /* 0x001fe2000000000e */
[----:B------:R-:W-:Y:S06]  /*0f90*/  @P1 BRA `(.L_x_53) ;  /* 0xfffffff800a01947 */ /* 0x000fec000383ffff */
.L_x_52:
[----:B------:R-:W-:Y:S05]  /*0fa0*/  BSYNC.RECONVERGENT B1 ;  /* 0x0000000000017941 */ /* 0x000fea0003800200 */
.L_x_51:
[----:B------:R-:W-:Y:S05]  /*0fb0*/  @!P0 BRA `(.L_x_50) ;  /* 0x0000000400748947 */ /* 0x000fea0003800000 */
[----:B------:R-:W-:Y:S01]  /*0fc0*/  ISETP.GE.U32.AND P1, PT, R24, 0x4, PT ;  /* 0x000000041800780c */ /* 0x000fe20003f26070 */
[----:B------:R-:W-:Y:S01]  /*0fd0*/  BSSY.RECONVERGENT B1, `(.L_x_54) ;  /* 0x000002f000017945 */ /* 0x000fe20003800200 */
[----:B------:R-:W-:-:S11]  /*0fe0*/  LOP3.LUT P0, R8, R8, 0x3, RZ, 0xc0, !PT ;  /* 0x0000000308087812 */ /* 0x000fd6000780c0ff */
[----:B------:R-:W-:Y:S05]  /*0ff0*/  @!P1 BRA `(.L_x_55) ;  /* 0x0000000000b09947 */ /* 0x000fea0003800000 */
[----:B------:R-:W-:-:S05]  /*1000*/  IMAD.WIDE.U32 R18, R9, 0x4, R2 ;  /* 0x0000000409127825 */ /* 0x000fca00078e0002 */
[----:B------:R-:W1:Y:S04]  /*1010*/  LDG.E.CONSTANT R5, desc[UR8][R18.64] ;  /* 0x0000000812057981 */ /* 0x000e68000c1e9900 */
[----:B------:R-:W2:Y:S04]  /*1020*/  LDG.E.CONSTANT R13, desc[UR8][R18.64+0x80] ;  /* 0x00008008120d7981 */ /* 0x000ea8000c1e9900 */
[----:B0-----:R-:W3:Y:S04]  /*1030*/  LDG.E.CONSTANT R11, desc[UR8][R18.64+0x100] ;  /* 0x00010008120b7981 */ /* 0x001ee8000c1e9900 */
[----:B------:R0:W4:Y:S01]  /*1040*/  LDG.E.CONSTANT R21, desc[UR8][R18.64+0x180] ;  /* 0x0001800812157981 */ /* 0x000122000c1e9900 */
[----:B------:R-:W-:Y:S01]  /*1050*/  HFMA2 R16, -RZ, RZ, 0.96630859375, -0.0022525787353515625 ;  /* 0x3bbb989dff107431 */ /* 0x000fe200000001ff */
[----:B------:R-:W-:-:S02]  /*1060*/  MOV R4, 0x437c0000 ;  /* 0x437c000000047802 */ /* 0x000fc40000000f00 */
[----:B------:R-:W-:Y:S01]  /*1070*/  IADD3 R9, PT, PT, R9, 0x80, RZ ;  /* 0x0000008009097810 */ /* 0x000fe20007ffe0ff */
[----:B-1----:R-:W-:-:S04]  /*1080*/  FADD R15, -R0, R5 ;  /* 0x00000005000f7221 */ /* 0x002fc80000000100 */
[----:B------:R-:W-:Y:S01]  /*1090*/  FFMA.SAT R5, R15, R16, 0.5 ;  /* 0x3f0000000f057423 */ /* 0x000fe20000002010 */
[----:B--2---:R-:W-:-:S03]  /*10a0*/  FADD R13, -R0, R13 ;  /* 0x0000000d000d7221 */ /* 0x004fc60000000100 */
[----:B------:R-:W-:Y:S01]  /*10b0*/  FFMA.RM R5, R5, R4, 12582913 ;  /* 0x4b40000105057423 */ /* 0x000fe20000004004 */
[----:B------:R-:W-:Y:S01]  /*10c0*/  FFMA.SAT R17, R13, R16, 0.5 ;  /* 0x3f0000000d117423 */ /* 0x000fe20000002010 */
[----:B---3--:R-:W-:Y:S02]  /*10d0*/  FADD R11, -R0, R11 ;  /* 0x0000000b000b7221 */ /* 0x008fe40000000100 */
[----:B------:R-:W-:Y:S01]  /*10e0*/  FADD R12, R5, -12583039 ;  /* 0xcb40007f050c7421 */ /* 0x000fe20000000000 */
[----:B------:R-:W-:Y:S01]  /*10f0*/  FFMA.RM R10, R17, R4, 12582913 ;  /* 0x4b400001110a7423 */ /* 0x000fe20000004004 */
[----:B0-----:R-:W-:Y:S01]  /*1100*/  FFMA.SAT R19, R11, R16, 0.5 ;  /* 0x3f0000000b137423 */ /* 0x001fe20000002010 */
[----:B------:R-:W-:Y:S01]  /*1110*/  SHF.L.U32 R5, R5, 0x17, RZ ;  /* 0x0000001705057819 */ /* 0x000fe200000006ff */
[----:B------:R-:W-:Y:S01]  /*1120*/  FFMA R12, R15, 1.4426950216293334961, -R12 ;  /* 0x3fb8aa3b0f0c7823 */ /* 0x000fe2000000080c */
[C---:B------:R-:W-:Y:S01]  /*1130*/  FADD R18, R10.reuse, -12583039 ;  /* 0xcb40007f0a127421 */ /* 0x040fe20000000000 */
[----:B------:R-:W-:-:S02]  /*1140*/  SHF.L.U32 R10, R10, 0x17, RZ ;  /* 0x000000170a0a7819 */ /* 0x000fc400000006ff */
[----:B------:R-:W-:Y:S01]  /*1150*/  FFMA R17, R15, 1.925963033500011079e-08, R12 ;  /* 0x32a570600f117823 */ /* 0x000fe2000000000c */
[----:B----4-:R-:W-:Y:S01]  /*1160*/  FADD R15, -R0, R21 ;  /* 0x00000015000f7221 */ /* 0x010fe20000000100 */
[----:B------:R-:W-:Y:S01]  /*1170*/  FFMA.RM R12, R19, R4, 12582913 ;  /* 0x4b400001130c7423 */ /* 0x000fe20000004004 */
[----:B------:R-:W-:Y:S02]  /*1180*/  FFMA R18, R13, 1.4426950216293334961, -R18 ;  /* 0x3fb8aa3b0d127823 */ /* 0x000fe40000000812 */
[----:B------:R-:W-:Y:S01]  /*1190*/  FFMA.SAT R19, R15, R16, 0.5 ;  /* 0x3f0000000f137423 */ /* 0x000fe20000002010 */
[C---:B------:R-:W-:Y:S01]  /*11a0*/  FADD R16, R12.reuse, -12583039 ;  /* 0xcb40007f0c107421 */ /* 0x040fe20000000000 */
[----:B------:R-:W-:Y:S01]  /*11b0*/  FFMA R18, R13, 1.925963033500011079e-08, R18 ;  /* 0x32a570600d127823 */ /* 0x000fe20000000012 */
[----:B------:R-:W0:Y:S01]  /*11c0*/  MUFU.EX2 R17, R17 ;  /* 0x0000001100117308 */ /* 0x000e220000000800 */
[----:B------:R-:W-:Y:S01]  /*11d0*/  FFMA.RM R4, R19, R4, 12582913 ;  /* 0x4b40000113047423 */ /* 0x000fe20000004004 */
[----:B------:R-:W-:Y:S01]  /*11e0*/  FFMA R16, R11, 1.4426950216293334961, -R16 ;  /* 0x3fb8aa3b0b107823 */ /* 0x000fe20000000810 */
[----:B------:R-:W-:-:S02]  /*11f0*/  IMAD.SHL.U32 R12, R12, 0x800000, RZ ;  /* 0x008000000c0c7824 */ /* 0x000fc400078e00ff */
[C---:B------:R-:W-:Y:S01]  /*1200*/  FADD R20, R4.reuse, -12583039 ;  /* 0xcb40007f04147421 */ /* 0x040fe20000000000 */
[----:B------:R-:W-:Y:S01]  /*1210*/  FFMA R16, R11, 1.925963033500011079e-08, R16 ;  /* 0x32a570600b107823 */ /* 0x000fe20000000010 */
[----:B------:R-:W-:Y:S01]  /*1220*/  SHF.L.U32 R4, R4, 0x17, RZ ;  /* 0x0000001704047819 */ /* 0x000fe200000006ff */
[----:B------:R-:W1:Y:S01]  /*1230*/  MUFU.EX2 R18, R18 ;  /* 0x0000001200127308 */ /* 0x000e620000000800 */
[----:B------:R-:W-:-:S04]  /*1240*/  FFMA R20, R15, 1.4426950216293334961, -R20 ;  /* 0x3fb8aa3b0f147823 */ /* 0x000fc80000000814 */
[----:B------:R-:W-:-:S03]  /*1250*/  FFMA R20, R15, 1.925963033500011079e-08, R20 ;  /* 0x32a570600f147823 */ /* 0x000fc60000000014 */
[----:B------:R-:W2:Y:S01]  /*1260*/  MUFU.EX2 R16, R16 ;  /* 0x0000001000107308 */ /* 0x000ea20000000800 */
[----:B0-----:R-:W-:-:S07]  /*1270*/  FFMA R5, R5, R17, R14 ;  /* 0x0000001105057223 */ /* 0x001fce000000000e */
[----:B------:R-:W0:Y:S01]  /*1280*/  MUFU.EX2 R20, R20 ;  /* 0x0000001400147308 */ /* 0x000e220000000800 */
[----:B-1----:R-:W-:-:S04]  /*1290*/  FFMA R5, R10, R18, R5 ;  /* 0x000000120a057223 */ /* 0x002fc80000000005 */
[----:B--2---:R-:W-:-:S04]  /*12a0*/  FFMA R5, R12, R16, R5 ;  /* 0x000000100c057223 */ /* 0x004fc80000000005 */
[----:B0-----:R-:W-:-:S07]  /*12b0*/  FFMA R14, R4, R20, R5 ;  /* 0x00000014040e7223 */ /* 0x001fce0000000005 */
.L_x_55:
[----:B------:R-:W-:Y:S05]  /*12c0*/  BSYNC.RECONVERGENT B1 ;  /* 0x0000000000017941 */ /* 0x000fea0003800200 */
.L_x_54:
[----:B------:R-:W-:Y:S05]  /*12d0*/  @!P0 BRA `(.L_x_50) ;  /* 0x0000000000ac8947 */ /* 0x000fea0003800000 */
[----:B------:R-:W-:Y:S01]  /*12e0*/  ISETP.NE.AND P1, PT, R8, 0x1, PT ;  /* 0x000000010800780c */ /* 0x000fe20003f25270 */
[----:B------:R-:W-:Y:S01]  /*12f0*/  BSSY.RECONVERGENT B1, `(.L_x_56) ;  /* 0x000001b000017945 */ /* 0x000fe20003800200 */
[----:B------:R-:W-:-:S11]  /*1300*/  LOP3.LUT P0, RZ, R7, 0x20, RZ, 0xc0, !PT ;  /* 0x0000002007ff7812 */ /* 0x000fd6000780c0ff */
[----:B------:R-:W-:Y:S05]  /*1310*/  @!P1 BRA `(.L_x_57) ;  /* 0x0000000000609947 */ /* 0x000fea0003800000 */
[----:B------:R-:W-:-:S05]  /*1320*/  IMAD.WIDE.U32 R4, R9, 0x4, R2 ;  /* 0x0000000409047825 */ /* 0x000fca00078e0002 */
[----:B------:R-:W1:Y:S04]  /*1330*/  LDG.E.CONSTANT R7, desc[UR8][R4.64] ;  /* 0x0000000804077981 */ /* 0x000e68000c1e9900 */
[----:B------:R-:W2:Y:S01]  /*1340*/  LDG.E.CONSTANT R13, desc[UR8][R4.64+0x80] ;  /* 0x00008008040d7981 */ /* 0x000ea2000c1e9900 */
[----:B------:R-:W-:Y:S01]  /*1350*/  HFMA2 R8, -RZ, RZ, 0.96630859375, -0.0022525787353515625 ;  /* 0x3bbb989dff087431 */ /* 0x000fe200000001ff */
[----:B0-----:R-:W-:Y:S02]  /*1360*/  MOV R11, 0x437c0000 ;  /* 0x437c0000000b7802 */ /* 0x001fe40000000f00 */
[----:B------:R-:W-:Y:S01]  /*1370*/  IADD3 R9, PT, PT, R9, 0x40, RZ ;  /* 0x0000004009097810 */ /* 0x000fe20007ffe0ff */
[----:B-1----:R-:W-:-:S04]  /*1380*/  FADD R7, -R0, R7 ;  /* 0x0000000700077221 */ /* 0x002fc80000000100 */
[----:B------:R-:W-:Y:S01]  /*1390*/  FFMA.SAT R10, R7, R8, 0.5 ;  /* 0x3f000000070a7423 */ /* 0x000fe20000002008 */
[----:B--2---:R-:W-:-:S03]  /*13a0*/  FADD R13, -R0, R13 ;  /* 0x0000000d000d7221 */ /* 0x004fc60000000100 */
[----:B------:R-:W-:Y:S01]  /*13b0*/  FFMA.RM R10, R10, R11, 12582913 ;  /* 0x4b4000010a0a7423 */ /* 0x000fe2000000400b */
[----:B------:R-:W-:-:S03]  /*13c0*/  FFMA.SAT R12, R13, R8, 0.5 ;  /* 0x3f0000000d0c7423 */ /* 0x000fc60000002008 */
[----:B------:R-:W-:Y:S01]  /*13d0*/  FADD R8, R10, -12583039 ;  /* 0xcb40007f0a087421 */ /* 0x000fe20000000000 */
[----:B------:R-:W-:Y:S01]  /*13e0*/  FFMA.RM R12, R12, R11, 12582913 ;  /* 0x4b4000010c0c7423 */ /* 0x000fe2000000400b */
[----:B------:R-:W-:Y:S02]  /*13f0*/  IMAD.SHL.U32 R5, R10, 0x800000, RZ ;  /* 0x008000000a057824 */ /* 0x000fe400078e00ff */
[C---:B------:R-:W-:Y:S01]  /*1400*/  FFMA R8, R7.reuse, 1.4426950216293334961, -R8 ;  /* 0x3fb8aa3b07087823 */ /* 0x040fe20000000808 */
[C---:B------:R-:W-:Y:S01]  /*1410*/  FADD R4, R12.reuse, -12583039 ;  /* 0xcb40007f0c047421 */ /* 0x040fe20000000000 */
[----:B------:R-:W-:Y:S02]  /*1420*/  SHF.L.U32 R12, R12, 0x17, RZ ;  /* 0x000000170c0c7819 */ /* 0x000fe400000006ff */
[----:B------:R-:W-:Y:S01]  /*1430*/  FFMA R8, R7, 1.925963033500011079e-08, R8 ;  /* 0x32a5706007087823 */ /* 0x000fe20000000008 */
[----:B------:R-:W-:-:S04]  /*1440*/  FFMA R4, R13, 1.4426950216293334961, -R4 ;  /* 0x3fb8aa3b0d047823 */ /* 0x000fc80000000804 */
[----:B------:R-:W-:Y:S01]  /*1450*/  FFMA R4, R13, 1.925963033500011079e-08, R4 ;  /* 0x32a570600d047823 */ /* 0x000fe20000000004 */
[----:B------:R-:W0:Y:S08]  /*1460*/  MUFU.EX2 R8, R8 ;  /* 0x0000000800087308 */ /* 0x000e300000000800 */
[----:B------:R-:W1:Y:S01]  /*1470*/  MUFU.EX2 R4, R4 ;  /* 0x0000000400047308 */ /* 0x000e620000000800 */
[----:B0-----:R-:W-:-:S04]  /*1480*/  FFMA R5, R5, R8, R14 ;  /* 0x0000000805057223 */ /* 0x001fc8000000000e */
[----:B-1----:R-:W-:-:S07]  /*1490*/  FFMA R14, R12, R4, R5 ;  /* 0x000000040c0e7223 */ /* 0x002fce0000000005 */
.L_x_57:
[----:B------:R-:W-:Y:S05]  /*14a0*/  BSYNC.RECONVERGENT B1 ;  /* 0x0000000000017941 */ /* 0x000fea0003800200 */
.L_x_56:
[----:B------:R-:W-:Y:S05]  /*14b0*/  @P0 BRA `(.L_x_50) ;  /* 0x0000000000340947 */ /* 0x000fea0003800000 */
[----:B------:R-:W-:-:S06]  /*14c0*/  IMAD.WIDE.U32 R4, R9, 0x4, R2 ;  /* 0x0000000409047825 */ /* 0x000fcc00078e0002 */
[----:B------:R-:W1:Y:S01]  /*14d0*/  LDG.E.CONSTANT R5, desc[UR8][R4.64] ;  /* 0x0000000804057981 */ /* 0x000e62000c1e9900 */
[----:B------:R-:W-:Y:S01]  /*14e0*/  HFMA2 R8, -RZ, RZ, 0.96630859375, -0.0022525787353515625 ;  /* 0x3bbb989dff087431 */ /* 0x000fe200000001ff */
[----:B------:R-:W-:Y:S01]  /*14f0*/  MOV R9, 0x437c0000 ;  /* 0x437c000000097802 */ /* 0x000fe20000000f00 */
[----:B-1----:R-:W-:-:S04]  /*1500*/  FADD R7, -R0, R5 ;  /* 0x0000000500077221 */ /* 0x002fc80000000100 */
[----:B------:R-:W-:-:S04]  /*1510*/  FFMA.SAT R8, R7, R8, 0.5 ;  /* 0x3f00000007087423 */ /* 0x000fc80000002008 */
[----:B------:R-:W-:-:S04]  /*1520*/  FFMA.RM R8, R8, R9, 12582913 ;  /* 0x4b40000108087423 */ /* 0x000fc80000004009 */
[----:B------:R-:W-:-:S04]  /*1530*/  FADD R10, R8, -12583039 ;  /* 0xcb40007f080a7421 */ /* 0x000fc80000000000 */
[----:B------:R-:W-:-:S04]  /*1540*/  FFMA R10, R7, 1.4426950216293334961, -R10 ;  /* 0x3fb8aa3b070a7823 */ /* 0x000fc8000000080a */
[----:B------:R-:W-:Y:S01]  /*1550*/  FFMA R10, R7, 1.925963033500011079e-08, R10 ;  /* 0x32a57060070a7823 */ /* 0x000fe2000000000a */
[----:B------:R-:W-:-:S05]  /*1560*/  IMAD.SHL.U32 R7, R8, 0x800000, RZ ;  /* 0x0080000008077824 */ /* 0x000fca00078e00ff */
[----:B------:R-:W1:Y:S02]  /*1570*/  MUFU.EX2 R10, R10 ;  /* 0x0000000a000a7308 */ /* 0x000e640000000800 */
[----:B-1----:R-:W-:-:S07]  /*1580*/  FFMA R14, R7, R10, R14 ;  /* 0x0000000a070e7223 */ /* 0x002fce000000000e */
.L_x_50:
[----:B------:R-:W-:Y:S05]  /*1590*/  BSYNC.RECONVERGENT B0 ;  /* 0x0000000000007941 */ /* 0x000fea0003800200 */
.L_x_49:
[----:B------:R-:W2:Y:S01]  /*15a0*/  SHFL.DOWN PT, R5, R14, 0x10, 0x1f ;  /* 0x0a001f000e057f89 */ /* 0x000ea200000e0000 */
[----:B------:R-:W-:Y:S01]  /*15b0*/  HFMA2 R12, -RZ, RZ, 1.5048828125, 33.21875 ;  /* 0x3e055027ff0c7431 */ /* 0x000fe200000001ff */
[----:B------:R-:W3:Y:S01]  /*15c0*/  LDCU UR5, c[0x0][0x398] ;  /* 0x00007300ff0577ac */ /* 0x000ee20008000800 */
[----:B------:R-:W-:Y:S01]  /*15d0*/  BSSY.RECONVERGENT B0, `(.L_x_58) ;  /* 0x00000b5000007945 */ /* 0x000fe20003800200 */
[----:B------:R-:W-:Y:S01]  /*15e0*/  IMAD.MOV.U32 R13, RZ, RZ, RZ ;  /* 0x000000ffff0d7224 */ /* 0x000fe200078e00ff */
[----:B---3--:R-:W-:Y:S01]  /*15f0*/  ISETP.GE.AND P2, PT, R6, UR5, PT ;  /* 0x0000000506007c0c */ /* 0x008fe2000bf46270 */
[----:B--2---:R-:W-:-:S05]  /*1600*/  FADD R5, R5, R14 ;  /* 0x0000000e05057221 */ /* 0x004fca0000000000 */
[----:B------:R-:W2:Y:S02]  /*1610*/  SHFL.DOWN PT, R4, R5, 0x8, 0x1f ;  /* 0x09001f0005047f89 */ /* 0x000ea400000e0000 */
[----:B--2---:R-:W-:-:S05]  /*1620*/  FADD R4, R5, R4 ;  /* 0x0000000405047221 */ /* 0x004fca0000000000 */
[----:B------:R-:W2:Y:S02]  /*1630*/  SHFL.DOWN PT, R7, R4, 0x4, 0x1f ;  /* 0x08801f0004077f89 */ /* 0x000ea400000e0000 */
[----:B--2---:R-:W-:-:S05]  /*1640*/  FADD R7, R4, R7 ;  /* 0x0000000704077221 */ /* 0x004fca0000000000 */
[----:B------:R-:W2:Y:S02]  /*1650*/  SHFL.DOWN PT, R8, R7, 0x2, 0x1f ;  /* 0x08401f0007087f89 */ /* 0x000ea400000e0000 */
[----:B--2---:R-:W-:-:S05]  /*1660*/  FADD R8, R7, R8 ;  /* 0x0000000807087221 */ /* 0x004fca0000000000 */
[----:B------:R-:W2:Y:S02]  /*1670*/  SHFL.DOWN PT, R9, R8, 0x1, 0x1f ;  /* 0x08201f0008097f89 */ /* 0x000ea400000e0000 */
[----:B--2---:R-:W-:-:S05]  /*1680*/  FADD R9, R8, R9 ;  /* 0x0000000908097221 */ /* 0x004fca0000000000 */
[----:B------:R-:W2:Y:S02]  /*1690*/  SHFL.IDX PT, R10, R9, RZ, 0x1f ;  /* 0x00001fff090a7589 */ /* 0x000ea400000e0000 */
[----:B--2---:R-:W-:-:S13]  /*16a0*/  FSETP.GEU.AND P0, PT, R10, 1.175494350822287508e-38, PT ;  /* 0x008000000a00780b */ /* 0x004fda0003f0e000 */
[----:B------:R-:W-:-:S05]  /*16b0*/  @!P0 FMUL R10, R10, 8388608 ;  /* 0x4b0000000a0a8820 */ /* 0x000fca0000400000 */
[C---:B------:R-:W-:Y:S02]  /*16c0*/  IADD3 R5, PT, PT, R10.reuse, -0x3f2aaaab, RZ ;  /* 0xc0d555550a057810 */ /* 0x040fe40007ffe0ff */
[----:B------:R-:W-:Y:S02]  /*16d0*/  FSETP.NEU.AND P1, PT, R10, RZ, PT ;  /* 0x000000ff0a00720b */ /* 0x000fe40003f2d000 */
[----:B------:R-:W-:-:S04]  /*16e0*/  LOP3.LUT R5, R5, 0xff800000, RZ, 0xc0, !PT ;  /* 0xff80000005057812 */ /* 0x000fc800078ec0ff */
[-C--:B------:R-:W-:Y:S02]  /*16f0*/  IADD3 R4, PT, PT, R10, -R5.reuse, RZ ;  /* 0x800000050a047210 */ /* 0x080fe40007ffe0ff */
[----:B------:R-:W-:-:S03]  /*1700*/  I2FP.F32.S32 R5, R5 ;  /* 0x0000000500057245 */ /* 0x000fc60000201400 */
[----:B------:R-:W-:-:S04]  /*1710*/  FADD R7, R4, -1 ;  /* 0xbf80000004077421 */ /* 0x000fc80000000000 */
[----:B------:R-:W-:-:S04]  /*1720*/  FFMA R4, R7, -R12, 0.14084610342979431152 ;  /* 0x3e1039f607047423 */ /* 0x000fc8000000080c */
[----:B------:R-:W-:-:S04]  /*1730*/  FFMA R4, R7, R4, -0.12148627638816833496 ;  /* 0xbdf8cdcc07047423 */ /* 0x000fc80000000004 */
[----:B------:R-:W-:-:S04]  /*1740*/  FFMA R4, R7, R4, 0.13980610668659210205 ;  /* 0x3e0f295507047423 */ /* 0x000fc80000000004 */
[----:B------:R-:W-:-:S04]  /*1750*/  FFMA R4, R7, R4, -0.16684235632419586182 ;  /* 0xbe2ad8b907047423 */ /* 0x000fc80000000004 */
[----:B------:R-:W-:-:S04]  /*1760*/  FFMA R4, R7, R4, 0.20012299716472625732 ;  /* 0x3e4ced0b07047423 */ /* 0x000fc80000000004 */
[----:B------:R-:W-:-:S04]  /*1770*/  FFMA R4, R7, R4, -0.24999669194221496582 ;  /* 0xbe7fff2207047423 */ /* 0x000fc80000000004 */
[----:B------:R-:W-:-:S04]  /*1780*/  FFMA R4, R7, R4, 0.33333182334899902344 ;  /* 0x3eaaaa7807047423 */ /* 0x000fc80000000004 */
[C---:B------:R-:W-:Y:S01]  /*1790*/  FFMA R8, R7.reuse, R4, -0.5 ;  /* 0xbf00000007087423 */ /* 0x040fe20000000004 */
[----:B------:R-:W-:Y:S02]  /*17a0*/  FSEL R4, RZ, -23, P0 ;  /* 0xc1b80000ff047808 */ /* 0x000fe40000000000 */
[----:B------:R-:W-:Y:S01]  /*17b0*/  ISETP.GT.U32.AND P0, PT, R10, 0x7f7fffff, PT ;  /* 0x7f7fffff0a00780c */ /* 0x000fe20003f04070 */
[----:B------:R-:W-:Y:S02]  /*17c0*/  FMUL R8, R7, R8 ;  /* 0x0000000807087220 */ /* 0x000fe40000400000 */
[----:B------:R-:W-:Y:S01]  /*17d0*/  FFMA R4, R5, 1.1920928955078125e-07, R4 ;  /* 0x3400000005047823 */ /* 0x000fe20000000004 */
[----:B------:R-:W-:Y:S01]  /*17e0*/  MOV R5, 0x7f800000 ;  /* 0x7f80000000057802 */ /* 0x000fe20000000f00 */
[----:B------:R-:W-:-:S04]  /*17f0*/  FFMA R7, R7, R8, R7 ;  /* 0x0000000807077223 */ /* 0x000fc80000000007 */
[----:B------:R-:W-:-:S04]  /*1800*/  FFMA R7, R4, 0.69314718246459960938, R7 ;  /* 0x3f31721804077823 */ /* 0x000fc80000000007 */
[----:B------:R-:W-:-:S05]  /*1810*/  @P0 FFMA R7, R10, R5, +INF ;  /* 0x7f8000000a070423 */ /* 0x000fca0000000005 */
[----:B------:R-:W-:Y:S01]  /*1820*/  FSEL R7, R7, -INF , P1 ;  /* 0xff80000007077808 */ /* 0x000fe20000800000 */
[----:B------:R-:W-:Y:S06]  /*1830*/  @P2 BRA `(.L_x_59) ;  /* 0x0000000800382947 */ /* 0x000fec0003800000 */
[-C--:B------:R-:W-:Y:S01]  /*1840*/  LOP3.LUT R10, RZ, R6.reuse, RZ, 0x33, !PT ;  /* 0x00000006ff0a7212 */ /* 0x080fe200078e33ff */
[----:B------:R-:W-:Y:S01]  /*1850*/  BSSY.RECONVERGENT B1, `(.L_x_60) ;  /* 0x000004c000017945 */ /* 0x000fe20003800200 */
[----:B------:R-:W-:Y:S02]  /*1860*/  MOV R13, RZ ;  /* 0x000000ff000d7202 */ /* 0x000fe40000000f00 */
[----:B------:R-:W-:Y:S02]  /*1870*/  IADD3 R10, PT, PT, R10, UR5, RZ ;  /* 0x000000050a0a7c10 */ /* 0x000fe4000fffe0ff */
[----:B0-----:R-:W-:Y:S02]  /*1880*/  MOV R11, R6 ;  /* 0x00000006000b7202 */ /* 0x001fe40000000f00 */
[C---:B------:R-:W-:Y:S02]  /*1890*/  ISETP.GE.U32.AND P1, PT, R10.reuse, 0xe0, PT ;  /* 0x000000e00a00780c */ /* 0x040fe40003f26070 */
[----:B------:R-:W-:-:S04]  /*18a0*/  LEA.HI R12, R10, 0x1, RZ, 0x1b ;  /* 0x000000010a0c7811 */ /* 0x000fc800078fd8ff */
[----:B------:R-:W-:-:S04]  /*18b0*/  LOP3.LUT R24, R12, 0x7, RZ, 0xc0, !PT ;  /* 0x000000070c187812 */ /* 0x000fc800078ec0ff */
[----:B------:R-:W-:-:S03]  /*18c0*/  ISETP.NE.AND P0, PT, R24, RZ, PT ;  /* 0x000000ff1800720c */ /* 0x000fc60003f05270 */
[----:B------:R-:W-:Y:S10]  /*18d0*/  @!P1 BRA `(.L_x_61) ;  /* 0x00000004000c9947 */ /* 0x000ff40003800000 */
[----:B------:R-:W0:Y:S01]  /*18e0*/  LDCU.128 UR16, c[0x0][0x380] ;  /* 0x00007000ff1077ac */ /* 0x000e220008000c00 */
[----:B------:R-:W-:Y:S01]  /*18f0*/  IADD3 R9, P3, PT, R6, UR10, RZ ;  /* 0x0000000a06097c10 */ /* 0x000fe2000ff7e0ff */
[----:B------:R-:W-:Y:S01]  /*1900*/  HFMA2 R13, -RZ, RZ, 0, 0 ;  /* 0x00000000ff0d7431 */ /* 0x000fe200000001ff */
[----:B------:R-:W-:Y:S01]  /*1910*/  MOV R11, R6 ;  /* 0x00000006000b7202 */ /* 0x000fe20000000f00 */
[----:B------:R-:W-:Y:S01]  /*1920*/  USHF.L.U32 UR12, UR10, 0x2, URZ ;  /* 0x000000020a0c7899 */ /* 0x000fe200080006ff */
[----:B------:R-:W-:Y:S01]  /*1930*/  IADD3.X R14, PT, PT, RZ, UR4, RZ, P3, !PT ;  /* 0x00000004ff0e7c10 */ /* 0x000fe20009ffe4ff */
[----:B------:R-:W-:-:S04]  /*1940*/  USHF.L.U64.HI UR7, UR10, 0x2, UR4 ;  /* 0x000000020a077899 */ /* 0x000fc80008010204 */
[----:B------:R-:W-:Y:S02]  /*1950*/  MOV R4, UR12 ;  /* 0x0000000c00047c02 */ /* 0x000fe40008000f00 */
[----:B------:R-:W-:-:S03]  /*1960*/  IMAD.U32 R5, RZ, RZ, UR7 ;  /* 0x00000007ff057e24 */ /* 0x000fc6000f8e00ff */
[----:B------:R-:W-:Y:S01]  /*1970*/  IMAD.WIDE.U32 R4, R6, 0x4, R4 ;  /* 0x0000000406047825 */ /* 0x000fe200078e0004 */
[C---:B0-----:R-:W-:Y:S02]  /*1980*/  LEA R8, P1, R9.reuse, UR18, 0x2 ;  /* 0x0000001209087c11 */ /* 0x041fe4000f8210ff */
[----:B------:R-:W-:Y:S02]  /*1990*/  IADD3 R4, P2, PT, R4, UR16, RZ ;  /* 0x0000001004047c10 */ /* 0x000fe4000ff5e0ff */
[----:B------:R-:W-:Y:S02]  /*19a0*/  LEA.HI.X R9, R9, UR19, R14, 0x2, P1 ;  /* 0x0000001309097c11 */ /* 0x000fe400088f140e */
[----:B------:R-:W-:Y:S02]  /*19b0*/  IADD3 R8, P1, PT, R8, 0x200, RZ ;  /* 0x0000020008087810 */ /* 0x000fe40007f3e0ff */
[----:B------:R-:W-:Y:S02]  /*19c0*/  IADD3 R4, P3, PT, R4, 0x200, RZ ;  /* 0x0000020004047810 */ /* 0x000fe40007f7e0ff */
[----:B------:R-:W-:Y:S01]  /*19d0*/  LOP3.LUT R14, R12, 0xffffff8, RZ, 0xc0, !PT ;  /* 0x0ffffff80c0e7812 */ /* 0x000fe200078ec0ff */
[----:B------:R-:W-:Y:S01]  /*19e0*/  IMAD.X R9, RZ, RZ, R9, P1 ;  /* 0x000000ffff097224 */ /* 0x000fe200008e0609 */
[----:B------:R-:W-:-:S02]  /*19f0*/  IADD3.X R5, PT, PT, RZ, UR17, R5, P3, P2 ;  /* 0x00000011ff057c10 */ /* 0x000fc40009fe4405 */
[----:B------:R-:W-:-:S07]  /*1a00*/  IADD3 R14, PT, PT, -R14, RZ, RZ ;  /* 0x000000ff0e0e7210 */ /* 0x000fce0007ffe1ff */
.L_x_62:
[----:B------:R-:W1:Y:S04]  /*1a10*/  LDG.E.CONSTANT R15, desc[UR8][R4.64+-0x200] ;  /* 0xfffe0008040f7981 */ /* 0x000e68000c1e9900 */
[----:B------:R-:W2:Y:S04]  /*1a20*/  LDG.E.CONSTANT R21, desc[UR8][R8.64+-0x200] ;  /* 0xfffe000808157981 */ /* 0x000ea8000c1e9900 */
[----:B------:R-:W3:Y:S04]  /*1a30*/  LDG.E.CONSTANT R23, desc[UR8][R4.64+-0x180] ;  /* 0xfffe800804177981 */ /* 0x000ee8000c1e9900 */
[----:B------:R-:W4:Y:S04]  /*1a40*/  LDG.E.CONSTANT R18, desc[UR8][R8.64+-0x180] ;  /* 0xfffe800808127981 */ /* 0x000f28000c1e9900 */
[----:B------:R-:W5:Y:S04]  /*1a50*/  LDG.E.CONSTANT R19, desc[UR8][R4.64+-0x100] ;  /* 0xffff000804137981 */ /* 0x000f68000c1e9900 */
[----:B------:R-:W5:Y:S04]  /*1a60*/  LDG.E.CONSTANT R16, desc[UR8][R8.64+-0x100] ;  /* 0xffff000808107981 */ /* 0x000f68000c1e9900 */
[----:B------:R-:W5:Y:S01]  /*1a70*/  LDG.E.CONSTANT R17, desc[UR8][R4.64] ;  /* 0x0000000804117981 */ /* 0x000f62000c1e9900 */
[----:B-1----:R-:W-:-:S03]  /*1a80*/  FADD R20, -R0, R15 ;  /* 0x0000000f00147221 */ /* 0x002fc60000000100 */
[----:B------:R-:W5:Y:S01]  /*1a90*/  LDG.E.CONSTANT R15, desc[UR8][R4.64+-0x80] ;  /* 0xffff8008040f7981 */ /* 0x000f62000c1e9900 */
[----:B------:R-:W-:-:S04]  /*1aa0*/  FADD R20, -R7, R20 ;  /* 0x0000001407147221 */ /* 0x000fc80000000100 */
[----:B--2---:R-:W-:Y:S01]  /*1ab0*/  FFMA R25, R20, R21, R13 ;  /* 0x0000001514197223 */ /* 0x004fe2000000000d */
[----:B---3--:R-:W-:Y:S01]  /*1ac0*/  FADD R22, -R0, R23 ;  /* 0x0000001700167221 */ /* 0x008fe20000000100 */
[----:B------:R-:W2:Y:S04]  /*1ad0*/  LDG.E.CONSTANT R13, desc[UR8][R8.64+-0x80] ;  /* 0xffff8008080d7981 */ /* 0x000ea8000c1e9900 */
[----:B------:R-:W3:Y:S01]  /*1ae0*/  LDG.E.CONSTANT R21, desc[UR8][R4.64+0x80] ;  /* 0x0000800804157981 */ /* 0x000ee2000c1e9900 */
[----:B------:R-:W-:-:S03]  /*1af0*/  FADD R22, -R7, R22 ;  /* 0x0000001607167221 */ /* 0x000fc60000000100 */
[----:B------:R-:W3:Y:S01]  /*1b00*/  LDG.E.CONSTANT R20, desc[UR8][R8.64] ;  /* 0x0000000808147981 */ /* 0x000ee2000c1e9900 */
[----:B----4-:R-:W-:-:S03]  /*1b10*/  FFMA R25, R22, R18, R25 ;  /* 0x0000001216197223 */ /* 0x010fc60000000019 */
[----:B------:R-:W4:Y:S01]  /*1b20*/  LDG.E.CONSTANT R23, desc[UR8][R4.64+0x100] ;  /* 0x0001000804177981 */ /* 0x000f22000c1e9900 */
[----:B-----5:R-:W-:-:S03]  /*1b30*/  FADD R26, -R0, R19 ;  /* 0x00000013001a7221 */ /* 0x020fc60000000100 */
[----:B------:R-:W5:Y:S01]  /*1b40*/  LDG.E.CONSTANT R18, desc[UR8][R8.64+0x80] ;  /* 0x0000800808127981 */ /* 0x000f62000c1e9900 */
[----:B------:R-:W-:-:S03]  /*1b50*/  FADD R26, -R7, R26 ;  /* 0x0000001a071a7221 */ /* 0x000fc60000000100 */
[----:B------:R0:W5:Y:S01]  /*1b60*/  LDG.E.CONSTANT R19, desc[UR8][R4.64+0x180] ;  /* 0x0001800804137981 */ /* 0x000162000c1e9900 */
[----:B------:R-:W-:-:S03]  /*1b70*/  FFMA R26, R26, R16, R25 ;  /* 0x000000101a1a7223 */ /* 0x000fc60000000019 */
[----:B------:R-:W5:Y:S04]  /*1b80*/  LDG.E.CONSTANT R22, desc[UR8][R8.64+0x100] ;  /* 0x0001000808167981 */ /* 0x000f68000c1e9900 */
[----:B------:R1:W5:Y:S01]  /*1b90*/  LDG.E.CONSTANT R16, desc[UR8][R8.64+0x180] ;  /* 0x0001800808107981 */ /* 0x000362000c1e9900 */
[----:B------:R-:W-:-:S04]  /*1ba0*/  IADD3 R14, PT, PT, R14, 0x8, RZ ;  /* 0x000000080e0e7810 */ /* 0x000fc80007ffe0ff */
[----:B------:R-:W-:Y:S02]  /*1bb0*/  ISETP.NE.AND P1, PT, R14, RZ, PT ;  /* 0x000000ff0e00720c */ /* 0x000fe40003f25270 */
[----:B0-----:R-:W-:Y:S02]  /*1bc0*/  IADD3 R4, P2, PT, R4, 0x400, RZ ;  /* 0x0000040004047810 */ /* 0x001fe40007f5e0ff */
[----:B-1----:R-:W-:Y:S02]  /*1bd0*/  IADD3 R8, P3, PT, R8, 0x400, RZ ;  /* 0x0000040008087810 */ /* 0x002fe40007f7e0ff */
[----:B------:R-:W-:Y:S02]  /*1be0*/  IADD3.X R5, PT, PT, RZ, R5, RZ, P2, !PT ;  /* 0x00000005ff057210 */ /* 0x000fe400017fe4ff */
[----:B------:R-:W-:Y:S02]  /*1bf0*/  IADD3.X R9, PT, PT, RZ, R9, RZ, P3, !PT ;  /* 0x00000009ff097210 */ /* 0x000fe40001ffe4ff */
[----:B------:R-:W-:Y:S01]  /*1c00*/  IADD3 R11, PT, PT, R11, 0x100, RZ ;  /* 0x000001000b0b7810 */ /* 0x000fe20007ffe0ff */
[----:B------:R-:W-:-:S04]  /*1c10*/  FADD R28, -R0, R15 ;  /* 0x0000000f001c7221 */ /* 0x000fc80000000100 */
[----:B------:R-:W-:Y:S01]  /*1c20*/  FADD R15, -R7, R28 ;  /* 0x0000001c070f7221 */ /* 0x000fe20000000100 */
[----:B------:R-:W-:-:S03]  /*1c30*/  FADD R28, -R0, R17 ;  /* 0x00000011001c7221 */ /* 0x000fc60000000100 */
[----:B--2---:R-:W-:Y:S01]  /*1c40*/  FFMA R13, R15, R13, R26 ;  /* 0x0000000d0f0d7223 */ /* 0x004fe2000000001a */
[----:B------:R-:W-:Y:S01]  /*1c50*/  FADD R28, -R7, R28 ;  /* 0x0000001c071c7221 */ /* 0x000fe20000000100 */
[----:B---3--:R-:W-:-:S03]  /*1c60*/  FADD R26, -R0, R21 ;  /* 0x00000015001a7221 */ /* 0x008fc60000000100 */
[----:B------:R-:W-:Y:S01]  /*1c70*/  FFMA R13, R28, R20, R13 ;  /* 0x000000141c0d7223 */ /* 0x000fe2000000000d */
[----:B------:R-:W-:Y:S01]  /*1c80*/  FADD R26, -R7, R26 ;  /* 0x0000001a071a7221 */ /* 0x000fe20000000100 */
[----:B----4-:R-:W-:-:S03]  /*1c90*/  FADD R20, -R0, R23 ;  /* 0x0000001700147221 */ /* 0x010fc60000000100 */
[----:B-----5:R-:W-:Y:S01]  /*1ca0*/  FFMA R13, R26, R18, R13 ;  /* 0x000000121a0d7223 */ /* 0x020fe2000000000d */
[----:B------:R-:W-:Y:S01]  /*1cb0*/  FADD R20, -R7, R20 ;  /* 0x0000001407147221 */ /* 0x000fe20000000100 */
[----:B------:R-:W-:-:S03]  /*1cc0*/  FADD R18, -R0, R19 ;  /* 0x0000001300127221 */ /* 0x000fc60000000100 */
[----:B------:R-:W-:Y:S01]  /*1cd0*/  FFMA R13, R20, R22, R13 ;  /* 0x00000016140d7223 */ /* 0x000fe2000000000d */
[----:B------:R-:W-:-:S04]  /*1ce0*/  FADD R18, -R7, R18 ;  /* 0x0000001207127221 */ /* 0x000fc80000000100 */
[----:B------:R-:W-:Y:S01]  /*1cf0*/  FFMA R13, R18, R16, R13 ;  /* 0x00000010120d7223 */ /* 0x000fe2000000000d */
[----:B------:R-:W-:Y:S06]  /*1d00*/  @P1 BRA `(.L_x_62) ;  /* 0xfffffffc00401947 */ /* 0x000fec000383ffff */
.L_x_61:
[----:B------:R-:W-:Y:S05]  /*1d10*/  BSYNC.RECONVERGENT B1 ;  /* 0x0000000000017941 */ /* 0x000fea0003800200 */
.L_x_60:
[----:B------:R-:W-:Y:S05]  /*1d20*/  @!P0 BRA `(.L_x_59) ;  /* 0x0000000000fc8947 */ /* 0x000fea0003800000 */
[----:B------:R-:W-:Y:S01]  /*1d30*/  ISETP.GE.U32.AND P0, PT, R24, 0x4, PT ;  /* 0x000000041800780c */ /* 0x000fe20003f06070 */
[----:B------:R-:W-:Y:S01]  /*1d40*/  BSSY.RECONVERGENT B1, `(.L_x_63) ;  /* 0x000001e000017945 */ /* 0x000fe20003800200 */
[----:B------:R-:W-:-:S11]  /*1d50*/  LOP3.LUT P1, R12, R12, 0x3, RZ, 0xc0, !PT ;  /* 0x000000030c0c7812 */ /* 0x000fd6000782c0ff */
[----:B------:R-:W-:Y:S05]  /*1d60*/  @!P0 BRA `(.L_x_64) ;  /* 0x00000000006c8947 */ /* 0x000fea0003800000 */
[----:B------:R-:W0:Y:S01]  /*1d70*/  LDCU.64 UR12, c[0x0][0x388] ;  /* 0x00007100ff0c77ac */ /* 0x000e220008000a00 */
[C---:B------:R-:W-:Y:S01]  /*1d80*/  IADD3 R5, P0, PT, R11.reuse, UR10, RZ ;  /* 0x0000000a0b057c10 */ /* 0x040fe2000ff1e0ff */
[----:B------:R-:W-:-:S04]  /*1d90*/  IMAD.WIDE.U32 R8, R11, 0x4, R2 ;  /* 0x000000040b087825 */ /* 0x000fc800078e0002 */
[----:B------:R-:W-:Y:S01]  /*1da0*/  IMAD.X R14, RZ, RZ, UR4, P0 ;  /* 0x00000004ff0e7e24 */ /* 0x000fe200080e06ff */
[----:B------:R-:W1:Y:S04]  /*1db0*/  LDG.E.CONSTANT R15, desc[UR8][R8.64] ;  /* 0x00000008080f7981 */ /* 0x000e68000c1e9900 */
[----:B------:R-:W2:Y:S04]  /*1dc0*/  LDG.E.CONSTANT R17, desc[UR8][R8.64+0x80] ;  /* 0x0000800808117981 */ /* 0x000ea8000c1e9900 */
[----:B------:R-:W3:Y:S01]  /*1dd0*/  LDG.E.CONSTANT R21, desc[UR8][R8.64+0x100] ;  /* 0x0001000808157981 */ /* 0x000ee2000c1e9900 */
[----:B0-----:R-:W-:-:S03]  /*1de0*/  LEA R4, P0, R5, UR12, 0x2 ;  /* 0x0000000c05047c11 */ /* 0x001fc6000f8010ff */
[----:B------:R-:W4:Y:S01]  /*1df0*/  LDG.E.CONSTANT R23, desc[UR8][R8.64+0x180] ;  /* 0x0001800808177981 */ /* 0x000f22000c1e9900 */
[----:B------:R-:W-:-:S05]  /*1e00*/  LEA.HI.X R5, R5, UR13, R14, 0x2, P0 ;  /* 0x0000000d05057c11 */ /* 0x000fca00080f140e */
[----:B------:R-:W5:Y:S04]  /*1e10*/  LDG.E.CONSTANT R16, desc[UR8][R4.64] ;  /* 0x0000000804107981 */ /* 0x000f68000c1e9900 */
[----:B------:R-:W4:Y:S04]  /*1e20*/  LDG.E.CONSTANT R19, desc[UR8][R4.64+0x80] ;  /* 0x0000800804137981 */ /* 0x000f28000c1e9900 */
[----:B------:R-:W4:Y:S04]  /*1e30*/  LDG.E.CONSTANT R20, desc[UR8][R4.64+0x100] ;  /* 0x0001000804147981 */ /* 0x000f28000c1e9900 */
[----:B------:R-:W4:Y:S01]  /*1e40*/  LDG.E.CONSTANT R22, desc[UR8][R4.64+0x180] ;  /* 0x0001800804167981 */ /* 0x000f22000c1e9900 */
[----:B------:R-:W-:Y:S01]  /*1e50*/  IADD3 R11, PT, PT, R11, 0x80, RZ ;  /* 0x000000800b0b7810 */ /* 0x000fe20007ffe0ff */
[----:B-1----:R-:W-:-:S04]  /*1e60*/  FADD R14, -R0, R15 ;  /* 0x0000000f000e7221 */ /* 0x002fc80000000100 */
[----:B------:R-:W-:Y:S01]  /*1e70*/  FADD R14, -R7, R14 ;  /* 0x0000000e070e7221 */ /* 0x000fe20000000100 */
[----:B--2---:R-:W-:-:S03]  /*1e80*/  FADD R18, -R0, R17 ;  /* 0x0000001100127221 */ /* 0x004fc60000000100 */
[----:B-----5:R-:W-:Y:S01]  /*1e90*/  FFMA R14, R14, R16, R13 ;  /* 0x000000100e0e7223 */ /* 0x020fe2000000000d */
[----:B------:R-:W-:Y:S01]  /*1ea0*/  FADD R13, -R7, R18 ;  /* 0x00000012070d7221 */ /* 0x000fe20000000100 */
[----:B---3--:R-:W-:-:S03]  /*1eb0*/  FADD R16, -R0, R21 ;  /* 0x0000001500107221 */ /* 0x008fc60000000100 */
[----:B----4-:R-:W-:Y:S01]  /*1ec0*/  FFMA R13, R13, R19, R14 ;  /* 0x000000130d0d7223 */ /* 0x010fe2000000000e */
[----:B------:R-:W-:Y:S01]  /*1ed0*/  FADD R14, -R0, R23 ;  /* 0x00000017000e7221 */ /* 0x000fe20000000100 */
[----:B------:R-:W-:-:S03]  /*1ee0*/  FADD R16, -R7, R16 ;  /* 0x0000001007107221 */ /* 0x000fc60000000100 */
[----:B------:R-:W-:Y:S01]  /*1ef0*/  FADD R14, -R7, R14 ;  /* 0x0000000e070e7221 */ /* 0x000fe20000000100 */
[----:B------:R-:W-:-:S04]  /*1f00*/  FFMA R13, R16, R20, R13 ;  /* 0x00000014100d7223 */ /* 0x000fc8000000000d */
[----:B------:R-:W-:-:S07]  /*1f10*/  FFMA R13, R14, R22, R13 ;  /* 0x000000160e0d7223 */ /* 0x000fce000000000d */
.L_x_64:
[----:B------:R-:W-:Y:S05]  /*1f20*/  BSYNC.RECONVERGENT B1 ;  /* 0x0000000000017941 */ /* 0x000fea0003800200 */
.L_x_63:
[----:B------:R-:W-:Y:S05]  /*1f30*/  @!P1 BRA `(.L_x_59) ;  /* 0x0000000000789947 */ /* 0x000fea0003800000 */
[----:B------:R-:W-:Y:S02]  /*1f40*/  ISETP.NE.AND P1, PT, R12, 0x1, PT ;  /* 0x000000010c00780c */ /* 0x000fe40003f25270 */
[----:B------:R-:W-:-:S11]  /*1f50*/  LOP3.LUT P0, RZ, R10, 0x20, RZ, 0xc0, !PT ;  /* 0x000000200aff7812 */ /* 0x000fd6000780c0ff */
[----:B------:R-:W0:Y:S01]  /*1f60*/  @P1 LDC.64 R16, c[0x0][0x388] ;  /* 0x0000e200ff101b82 */ /* 0x000e220000000a00 */
[C---:B------:R-:W-:Y:S01]  /*1f70*/  @P1 IADD3 R9, P2, PT, R11.reuse, UR10, RZ ;  /* 0x0000000a0b091c10 */ /* 0x040fe2000ff5e0ff */
[C-C-:B------:R-:W-:Y:S01]  /*1f80*/  @P1 IMAD.WIDE.U32 R14, R11.reuse, 0x4, R2.reuse ;  /* 0x000000040b0e1825 */ /* 0x140fe200078e0002 */
[----:B------:R-:W-:Y:S02]  /*1f90*/  @P1 IADD3 R11, PT, PT, R11, 0x40, RZ ;  /* 0x000000400b0b1810 */ /* 0x000fe40007ffe0ff */
[----:B------:R-:W-:Y:S02]  /*1fa0*/  @P1 IADD3.X R10, PT, PT, RZ, UR4, RZ, P2, !PT ;  /* 0x00000004ff0a1c10 */ /* 0x000fe400097fe4ff */
[----:B------:R-:W1:Y:S01]  /*1fb0*/  @P1 LDG.E.CONSTANT R19, desc[UR8][R14.64+0x80] ;  /* 0x000080080e131981 */ /* 0x000e62000c1e9900 */
[----:B------:R-:W2:Y:S01]  /*1fc0*/  @!P0 LDC.64 R4, c[0x0][0x388] ;  /* 0x0000e200ff048b82 */ /* 0x000ea20000000a00 */
[----:B------:R-:W-:-:S06]  /*1fd0*/  @!P0 IMAD.WIDE.U32 R2, R11, 0x4, R2 ;  /* 0x000000040b028825 */ /* 0x000fcc00078e0002 */
[----:B------:R-:W3:Y:S01]  /*1fe0*/  @!P0 LDG.E.CONSTANT R3, desc[UR8][R2.64] ;  /* 0x0000000802038981 */ /* 0x000ee2000c1e9900 */
[----:B0-----:R-:W-:-:S04]  /*1ff0*/  @P1 LEA R8, P2, R9, R16, 0x2 ;  /* 0x0000001009081211 */ /* 0x001fc800078410ff */
[----:B------:R-:W-:Y:S02]  /*2000*/  @P1 LEA.HI.X R9, R9, R17, R10, 0x2, P2 ;  /* 0x0000001109091211 */ /* 0x000fe400010f140a */
[----:B------:R1:W4:Y:S01]  /*2010*/  @P1 LDG.E.CONSTANT R17, desc[UR8][R14.64] ;  /* 0x000000080e111981 */ /* 0x000322000c1e9900 */
[----:B------:R-:W-:-:S03]  /*2020*/  @!P0 IADD3 R10, P2, PT, R11, UR10, RZ ;  /* 0x0000000a0b0a8c10 */ /* 0x000fc6000ff5e0ff */
[----:B------:R-:W5:Y:S01]  /*2030*/  @P1 LDG.E.CONSTANT R12, desc[UR8][R8.64] ;  /* 0x00000008080c1981 */ /* 0x000f62000c1e9900 */
[----:B------:R-:W-:Y:S02]  /*2040*/  @!P0 IADD3.X R11, PT, PT, RZ, UR4, RZ, P2, !PT ;  /* 0x00000004ff0b8c10 */ /* 0x000fe400097fe4ff */
[C---:B--2---:R-:W-:Y:S01]  /*2050*/  @!P0 LEA R4, P2, R10.reuse, R4, 0x2 ;  /* 0x000000040a048211 */ /* 0x044fe200078410ff */
[----:B------:R-:W2:Y:S03]  /*2060*/  @P1 LDG.E.CONSTANT R16, desc[UR8][R8.64+0x80] ;  /* 0x0000800808101981 */ /* 0x000ea6000c1e9900 */
[----:B------:R-:W-:-:S05]  /*2070*/  @!P0 LEA.HI.X R5, R10, R5, R11, 0x2, P2 ;  /* 0x000000050a058211 */ /* 0x000fca00010f140b */
[----:B------:R-:W2:Y:S01]  /*2080*/  @!P0 LDG.E.CONSTANT R4, desc[UR8][R4.64] ;  /* 0x0000000804048981 */ /* 0x000ea2000c1e9900 */
[----:B-1----:R-:W-:-:S04]  /*2090*/  @P1 FADD R14, -R0, R19 ;  /* 0x00000013000e1221 */ /* 0x002fc80000000100 */
[----:B------:R-:W-:Y:S01]  /*20a0*/  @P1 FADD R11, -R7, R14 ;  /* 0x0000000e070b1221 */ /* 0x000fe20000000100 */
[----:B----4-:R-:W-:-:S04]  /*20b0*/  @P1 FADD R10, -R0, R17 ;  /* 0x00000011000a1221 */ /* 0x010fc80000000100 */
[----:B------:R-:W-:Y:S01]  /*20c0*/  @P1 FADD R10, -R7, R10 ;  /* 0x0000000a070a1221 */ /* 0x000fe20000000100 */
[----:B---3--:R-:W-:-:S03]  /*20d0*/  @!P0 FADD R0, -R0, R3 ;  /* 0x0000000300008221 */ /* 0x008fc60000000100 */
[----:B-----5:R-:W-:Y:S01]  /*20e0*/  @P1 FFMA R10, R10, R12, R13 ;  /* 0x0000000c0a0a1223 */ /* 0x020fe2000000000d */
[----:B------:R-:W-:-:S03]  /*20f0*/  @!P0 FADD R0, -R7, R0 ;  /* 0x0000000007008221 */ /* 0x000fc60000000100 */
[----:B--2---:R-:W-:-:S04]  /*2100*/  @P1 FFMA R13, R11, R16, R10 ;  /* 0x000000100b0d1223 */ /* 0x004fc8000000000a */
[----:B------:R-:W-:-:S07]  /*2110*/  @!P0 FFMA R13, R0, R4, R13 ;  /* 0x00000004000d8223 */ /* 0x000fce000000000d */
.L_x_59:
[----:B------:R-:W-:Y:S05]  /*2120*/  BSYNC.RECONVERGENT B0 ;  /* 0x0000000000007941 */ /* 0x000fea0003800200 */
.L_x_58:
[----:B-1----:R-:W1:Y:S01]  /*2130*/  SHFL.DOWN PT, R0, R13, 0x10, 0x1f ;  /* 0x0a001f000d007f89 */ /* 0x002e6200000e0000 */
[----:B------:R-:W2:Y:S01]  /*2140*/  LDCU UR4, c[0x0][0x39c] ;  /* 0x00007380ff0477ac */ /* 0x000ea20008000800 */
[----:B-1----:R-:W-:-:S05]  /*2150*/  FADD R0, R0, R13 ;  /* 0x0000000d00007221 */ /* 0x002fca0000000000 */
[----:B------:R-:W1:Y:S02]  /*2160*/  SHFL.DOWN PT, R3, R0, 0x8, 0x1f ;  /* 0x09001f0000037f89 */ /* 0x000e6400000e0000 */
[----:B-1----:R-:W-:Y:S01]  /*2170*/  FADD R2, R0, R3 ;  /* 0x0000000300027221 */ /* 0x002fe20000000000 */
[----:B--2---:R-:W-:-:S04]  /*2180*/  I2FP.F32.U32 R0, UR4 ;  /* 0x0000000400007c45 */ /* 0x004fc80008201000 */
[----:B------:R-:W1:Y:S01]  /*2190*/  SHFL.DOWN PT, R3, R2, 0x4, 0x1f ;  /* 0x08801f0002037f89 */ /* 0x000e6200000e0000 */
[----:B------:R-:W2:Y:S01]  /*21a0*/  MUFU.RCP R7, R0 ;  /* 0x0000000000077308 */ /* 0x000ea20000001000 */
[----:B-1----:R-:W-:-:S05]  /*21b0*/  FADD R4, R2, R3 ;  /* 0x0000000302047221 */ /* 0x002fca0000000000 */
[----:B------:R-:W1:Y:S02]  /*21c0*/  SHFL.DOWN PT, R3, R4, 0x2, 0x1f ;  /* 0x08401f0004037f89 */ /* 0x000e6400000e0000 */
[----:B-1----:R-:W-:-:S05]  /*21d0*/  FADD R5, R4, R3 ;  /* 0x0000000304057221 */ /* 0x002fca0000000000 */
[----:B------:R-:W1:Y:S02]  /*21e0*/  SHFL.DOWN PT, R8, R5, 0x1, 0x1f ;  /* 0x08201f0005087f89 */ /* 0x000e6400000e0000 */
[----:B-1----:R-:W-:Y:S01]  /*21f0*/  FADD R3, R5, R8 ;  /* 0x0000000805037221 */ /* 0x002fe20000000000 */
[----:B--2---:R-:W-:-:S04]  /*2200*/  FFMA R8, -R0, R7, 1 ;  /* 0x3f80000000087423 */ /* 0x004fc80000000107 */
[----:B------:R-:W-:Y:S01]  /*2210*/  FFMA R8, R7, R8, R7 ;  /* 0x0000000807087223 */ /* 0x000fe20000000007 */
[----:B------:R-:W1:Y:S02]  /*2220*/  SHFL.IDX PT, R3, R3, RZ, 0x1f ;  /* 0x00001fff03037589 */ /* 0x000e6400000e0000 */
[----:B-1----:R-:W1:Y:S01]  /*2230*/  FCHK P0, -R3, R0 ;  /* 0x0000000003007302 */ /* 0x002e620000000100 */
[----:B------:R-:W-:-:S04]  /*2240*/  FFMA R7, -R3, R8, RZ ;  /* 0x0000000803077223 */ /* 0x000fc800000001ff */
[----:B------:R-:W-:-:S04]  /*2250*/  FFMA R2, -R0, R7, -R3 ;  /* 0x0000000700027223 */ /* 0x000fc80000000903 */
[----:B------:R-:W-:Y:S01]  /*2260*/  FFMA R7, R8, R2, R7 ;  /* 0x0000000208077223 */ /* 0x000fe20000000007 */
[----:B-1----:R-:W-:Y:S06]  /*2270*/  @!P0 BRA `(.L_x_65) ;  /* 0x0000000000108947 */ /* 0x002fec0003800000 */
[----:B------:R-:W-:Y:S01]  /*2280*/  FADD R3, -R3, -RZ ;  /* 0x800000ff03037221 */ /* 0x000fe20000000100 */
[----:B------:R-:W-:-:S07]  /*2290*/  MOV R2, 0x22b0 ;  /* 0x000022b000027802 */ /* 0x000fce0000000f00 */
[----:B0-----:R-:W-:Y:S05]  /*22a0*/  CALL.REL.NOINC `($__internal_2_$__cuda_sm3x_div_rn_noftz_f32_slowpath) ;  /* 0x0000000000287944 */ /* 0x001fea0003c00000 */
[----:B------:R-:W-:-:S07]  /*22b0*/  IMAD.MOV.U32 R7, RZ, RZ, R0 ;  /* 0x000000ffff077224 */ /* 0x000fce00078e0000 */
.L_x_65:
[----:B------:R-:W-:-:S13]  /*22c0*/  ISETP.NE.AND P0, PT, R6, RZ, PT ;  /* 0x000000ff0600720c */ /* 0x000fda0003f05270 */
[----:B------:R-:W-:Y:S05]  /*22d0*/  @P0 EXIT ;  /* 0x000000000000094d */ /* 0x000fea0003800000 */
[----:B------:R-:W1:Y:S02]  /*22e0*/  LDCU.64 UR4, c[0x0][0x390] ;  /* 0x00007200ff0477ac */ /* 0x000e640008000a00 */
[----:B-1----:R-:W-:-:S04]  /*22f0*/  ULEA UR4, UP0, UR6, UR4, 0x2 ;  /* 0x0000000406047291 */ /* 0x002fc8000f8010ff */
[----:B------:R-:W-:Y:S02]  /*2300*/  ULEA.HI.X UR5, UR6, UR5, URZ, 0x2, UP0 ;  /* 0x0000000506057291 */ /* 0x000fe400080f14ff */
[----:B------:R-:W-:-:S04]  /*2310*/  MOV R2, UR4 ;  /* 0x0000000400027c02 */ /* 0x000fc80008000f00 */
[----:B------:R-:W-:-:S05]  /*2320*/  MOV R3, UR5 ;  /* 0x0000000500037c02 */ /* 0x000fca0008000f00 */
[----:B------:R-:W-:Y:S01]  /*2330*/  STG.E desc[UR8][R2.64], R7 ;  /* 0x0000000702007986 */ /* 0x000fe2000c101908 */
[----:B------:R-:W-:Y:S05]  /*2340*/  EXIT ;  /* 0x000000000000794d */ /* 0x000fea0003800000 */
        .weak           $__internal_2_$__cuda_sm3x_div_rn_noftz_f32_slowpath
        .type           $__internal_2_$__cuda_sm3x_div_rn_noftz_f32_slowpath,@function
        .size           $__internal_2_$__cuda_sm3x_div_rn_noftz_f32_slowpath,(.L_x_152 - $__internal_2_$__cuda_sm3x_div_rn_noftz_f32_slowpath)
$__internal_2_$__cuda_sm3x_div_rn_noftz_f32_slowpath:
[--C-:B------:R-:W-:Y:S02]  /*2350*/  SHF.R.U32.HI R5, RZ, 0x17, R0.reuse ;  /* 0x00000017ff057819 */ /* 0x100fe40000011600 */
[----:B------:R-:W-:Y:S02]  /*2360*/  SHF.R.U32.HI R4, RZ, 0x17, R3 ;  /* 0x00000017ff047819 */ /* 0x000fe40000011603 */
[----:B------:R-:W-:Y:S02]  /*2370*/  LOP3.LUT R5, R5, 0xff, RZ, 0xc0, !PT ;  /* 0x000000ff05057812 */ /* 0x000fe400078ec0ff */
[----:B------:R-:W-:Y:S01]  /*2380*/  LOP3.LUT R10, R4, 0xff, RZ, 0xc0, !PT ;  /* 0x000000ff040a7812 */ /* 0x000fe200078ec0ff */
[----:B------:R-:W-:Y:S01]  /*2390*/  IMAD.MOV.U32 R4, RZ, RZ, R0 ;  /* 0x000000ffff047224 */ /* 0x000fe200078e0000 */
[----:B------:R-:W-:Y:S02]  /*23a0*/  IADD3 R8, PT, PT, R5, -0x1, RZ ;  /* 0xffffffff05087810 */ /* 0x000fe40007ffe0ff */
[----:B------:R-:W-:-:S02]  /*23b0*/  IADD3 R9, PT, PT, R10, -0x1, RZ ;  /* 0xffffffff0a097810 */ /* 0x000fc40007ffe0ff */
[----:B------:R-:W-:-:S04]  /*23c0*/  ISETP.GT.U32.AND P0, PT, R8, 0xfd, PT ;  /* 0x000000fd0800780c */ /* 0x000fc80003f04070 */
[----:B------:R-:W-:-:S13]  /*23d0*/  ISETP.GT.U32.OR P0, PT, R9, 0xfd, P0 ;  /* 0x000000fd0900780c */ /* 0x000fda0000704470 */
[----:B------:R-:W-:Y:S01]  /*23e0*/  @!P0 MOV R7, RZ ;  /* 0x000000ff00078202 */ /* 0x000fe20000000f00 */
        /* <DEDUP_REMOVED lines=20> */
[----:B------:R-:W-:Y:S01]  /*2530*/  @!P0 FFMA R3, R3, 1.84467440737095516160e+19, RZ ;  /* 0x5f80000003038823 */ /* 0x000fe200000000ff */
[----:B------:R-:W-:Y:S01]  /*2540*/  @!P0 MOV R7, 0xffffffc0 ;  /* 0xffffffc000078802 */ /* 0x000fe20000000f00 */
[----:B------:R-:W-:-:S03]  /*2550*/  @!P1 FFMA R4, R0, 1.84467440737095516160e+19, RZ ;  /* 0x5f80000000049823 */ /* 0x000fc600000000ff */
[----:B------:R-:W-:-:S07]  /*2560*/  @!P1 IADD3 R7, PT, PT, R7, 0x40, RZ ;  /* 0x0000004007079810 */ /* 0x000fce0007ffe0ff */
.L_x_66:
[----:B------:R-:W-:-:S05]  /*2570*/  LEA R9, R5, 0xc0800000, 0x17 ;  /* 0xc080000005097811 */ /* 0x000fca00078eb8ff */
[----:B------:R-:W-:Y:S01]  /*2580*/  IMAD.IADD R9, R4, 0x1, -R9 ;  /* 0x0000000104097824 */ /* 0x000fe200078e0a09 */
[----:B------:R-:W-:-:S03]  /*2590*/  IADD3 R4, PT, PT, R10, -0x7f, RZ ;  /* 0xffffff810a047810 */ /* 0x000fc60007ffe0ff */
[----:B------:R-:W0:Y:S01]  /*25a0*/  MUFU.RCP R8, R9 ;  /* 0x0000000900087308 */ /* 0x000e220000001000 */
[----:B------:R-:W-:Y:S01]  /*25b0*/  FADD.FTZ R11, -R9, -RZ ;  /* 0x800000ff090b7221 */ /* 0x000fe20000010100 */
[C---:B------:R-:W-:Y:S01]  /*25c0*/  IMAD R0, R4.reuse, -0x800000, R3 ;  /* 0xff80000004007824 */ /* 0x040fe200078e0203 */
[----:B------:R-:W-:-:S04]  /*25d0*/  IADD3 R4, PT, PT, R4, 0x7f, -R5 ;  /* 0x0000007f04047810 */ /* 0x000fc80007ffe805 */
[----:B------:R-:W-:Y:S01]  /*25e0*/  IADD3 R4, PT, PT, R4, R7, RZ ;  /* 0x0000000704047210 */ /* 0x000fe20007ffe0ff */
        /* <DEDUP_REMOVED lines=9> */
[----:B------:R-:W-:-:S04]  /*2680*/  IADD3 R7, PT, PT, R3, R4, RZ ;  /* 0x0000000403077210 */ /* 0x000fc80007ffe0ff */
[----:B------:R-:W-:-:S04]  /*2690*/  IADD3 R3, PT, PT, R7, -0x1, RZ ;  /* 0xffffffff07037810 */ /* 0x000fc80007ffe0ff */
        /* <DEDUP_REMOVED lines=10> */
[CCC-:B------:R-:W-:Y:S01]  /*2740*/  FFMA.RM R4, R10.reuse, R8.reuse, R13.reuse ;  /* 0x000000080a047223 */ /* 0x1c0fe2000000400d */
[C---:B------:R-:W-:Y:S02]  /*2750*/  ISETP.NE.AND P2, PT, R7.reuse, RZ, PT ;  /* 0x000000ff0700720c */ /* 0x040fe40003f45270 */
[----:B------:R-:W-:Y:S02]  /*2760*/  ISETP.NE.AND P1, PT, R7, RZ, PT ;  /* 0x000000ff0700720c */ /* 0x000fe40003f25270 */
[----:B------:R-:W-:Y:S01]  /*2770*/  LOP3.LUT R5, R3, 0x7fffff, RZ, 0xc0, !PT ;  /* 0x007fffff03057812 */ /* 0x000fe200078ec0ff */
[----:B------:R-:W-:Y:S01]  /*2780*/  FFMA.RP R3, R10, R8, R13 ;  /* 0x000000080a037223 */ /* 0x000fe2000000800d */
[C---:B------:R-:W-:Y:S01]  /*2790*/  VIADD R8, R7.reuse, 0x20 ;  /* 0x0000002007087836 */ /* 0x040fe20000000000 */
[----:B------:R-:W-:Y:S02]  /*27a0*/  IADD3 R7, PT, PT, -R7, RZ, RZ ;  /* 0x000000ff07077210 */ /* 0x000fe40007ffe1ff */
        /* <DEDUP_REMOVED lines=14> */
.L_x_72:
[----:B------:R-:W-:-:S04]  /*2890*/  LOP3.LUT R0, R0, 0x80000000, RZ, 0xc0, !PT ;  /* 0x8000000000007812 */ /* 0x000fc800078ec0ff */
[----:B------:R-:W-:Y:S01]  /*28a0*/  LOP3.LUT R0, R0, 0x7f800000, RZ, 0xfc, !PT ;  /* 0x7f80000000007812 */ /* 0x000fe200078efcff */
[----:B------:R-:W-:Y:S06]  /*28b0*/  BRA `(.L_x_73) ;  /* 0x0000000000287947 */ /* 0x000fec0003800000 */
.L_x_71:
[----:B------:R-:W-:Y:S01]  /*28c0*/  LEA R0, R4, R0, 0x17 ;  /* 0x0000000004007211 */ /* 0x000fe200078eb8ff */
[----:B------:R-:W-:Y:S06]  /*28d0*/  BRA `(.L_x_73) ;  /* 0x0000000000207947 */ /* 0x000fec0003800000 */
.L_x_70:
[----:B------:R-:W-:-:S04]  /*28e0*/  LOP3.LUT R0, R4, 0x80000000, R3, 0x48, !PT ;  /* 0x8000000004007812 */ /* 0x000fc800078e4803 */
[----:B------:R-:W-:Y:S01]  /*28f0*/  LOP3.LUT R0, R0, 0x7f800000, RZ, 0xfc, !PT ;  /* 0x7f80000000007812 */ /* 0x000fe200078efcff */
[----:B------:R-:W-:Y:S06]  /*2900*/  BRA `(.L_x_73) ;  /* 0x0000000000147947 */ /* 0x000fec0003800000 */
.L_x_69:
[----:B------:R-:W-:Y:S01]  /*2910*/  LOP3.LUT R0, R4, 0x80000000, R3, 0x48, !PT ;  /* 0x8000000004007812 */ /* 0x000fe200078e4803 */
[----:B------:R-:W-:Y:S06]  /*2920*/  BRA `(.L_x_73) ;  /* 0x00000000000c7947 */ /* 0x000fec0003800000 */
.L_x_68:
[----:B------:R-:W0:Y:S01]  /*2930*/  MUFU.RSQ R0, -QNAN ;  /* 0xffc0000000007908 */ /* 0x000e220000001400 */
[----:B------:R-:W-:Y:S05]  /*2940*/  BRA `(.L_x_73) ;  /* 0x0000000000047947 */ /* 0x000fea0003800000 */
.L_x_67:
[----:B------:R-:W-:-:S07]  /*2950*/  FADD.FTZ R0, R3, R0 ;  /* 0x0000000003007221 */ /* 0x000fce0000010000 */
.L_x_73:
[----:B------:R-:W-:-:S04]  /*2960*/  HFMA2 R3, -RZ, RZ, 0, 0 ;  /* 0x00000000ff037431 */ /* 0x000fc800000001ff */
[----:B0-----:R-:W-:Y:S05]  /*2970*/  RET.REL.NODEC R2 `(_Z29cross_entropy_loss_f32_kernelILb0EEvPKfS1_Pfii) ;  /* 0xffffffd402a07950 */ /* 0x001fea0003c3ffff */
.L_x_74:
        /* <DEDUP_REMOVED lines=16> */
.L_x_152:


//--------------------- .text._Z34cross_entropy_loss_back_f32_kernelILb1EEvPKfS1_S1_Pfii --------------------------
	.section	.text._Z34cross_entropy_loss_back_f32_kernelILb1EEvPKfS1_S1_Pfii,"ax",@progbits
	.align	128
        .global         _Z34cross_entropy_loss_back_f32_kernelILb1EEvPKfS1_S1_Pfii
        .type           _Z34cross_entropy_loss_back_f32_kernelILb1EEvPKfS1_S1_Pfii,@function
        .size           _Z34cross_entropy_loss_back_f32_kernelILb1EEvPKfS1_S1_Pfii,(.L_x_154 - _Z34cross_entropy_loss_back_f32_kernelILb1EEvPKfS1_S1_Pfii)
        .other          _Z34cross_entropy_loss_back_f32_kernelILb1EEvPKfS1_S1_Pfii,@"STO_CUDA_ENTRY STV_DEFAULT"
_Z34cross_entropy_loss_back_f32_kernelILb1EEvPKfS1_S1_Pfii:
.text._Z34cross_entropy_loss_back_f32_kernelILb1EEvPKfS1_S1_Pfii:
        /* <DEDUP_REMOVED lines=19> */
[----:B------:R-:W-:-:S04]  /*0130*/  IADD3 R8, PT, PT, R0, R3, RZ ;  /* 0x0000000300087210 */ /* 0x000fc80007ffe0ff */
[C---:B------:R-:W-:Y:S02]  /*0140*/  LOP3.LUT R0, R8.reuse, 0x60, RZ, 0xc0, !PT ;  /* 0x0000006008007812 */ /* 0x040fe400078ec0ff */
[----:B------:R-:W-:Y:S02]  /*0150*/  ISETP.GE.U32.AND P0, PT, R8, 0x60, PT ;  /* 0x000000600800780c */ /* 0x000fe40003f06070 */
[----:B------:R-:W-:Y:S01]  /*0160*/  ISETP.NE.AND P1, PT, R0, 0x60, PT ;  /* 0x000000600000780c */ /* 0x000fe20003f25270 */
[----:B------:R-:W-:-:S12]  /*0170*/  IMAD.MOV.U32 R0, RZ, RZ, R6 ;  /* 0x000000ffff007224 */ /* 0x000fd800078e0006 */
[----:B------:R-:W-:Y:S05]  /*0180*/  @!P1 BRA `(.L_x_78) ;  /* 0x0000000000689947 */ /* 0x000fea0003800000 */
[----:B------:R-:W0:Y:S01]  /*0190*/  S2UR UR5, SR_CgaCtaId ;  /* 0x00000000000579c3 */ /* 0x000e220000008800 */
[----:B------:R-:W1:Y:S01]  /*01a0*/  LDCU.64 UR8, c[0x0][0x388] ;  /* 0x00007100ff0877ac */ /* 0x000e620008000a00 */
[----:B------:R-:W-:Y:S01]  /*01b0*/  IADD3 R13, P1, PT, R6, R4, RZ ;  /* 0x00000004060d7210 */ /* 0x000fe20007f3e0ff */
[----:B------:R-:W-:Y:S01]  /*01c0*/  IMAD.MOV.U32 R7, RZ, RZ, -0x800000 ;  /* 0xff800000ff077424 */ /* 0x000fe200078e00ff */
[----:B------:R-:W-:Y:S01]  /*01d0*/  LEA.HI R0, R8, 0x1, RZ, 0x1b ;  /* 0x0000000108007811 */ /* 0x000fe200078fd8ff */
[----:B------:R-:W-:Y:S01]  /*01e0*/  UMOV UR4, 0x400 ;  /* 0x0000040000047882 */ /* 0x000fe20000000000 */
[----:B------:R-:W-:Y:S02]  /*01f0*/  IADD3.X R10, PT, PT, RZ, R2, RZ, P1, !PT ;  /* 0x00000002ff0a7210 */ /* 0x000fe40000ffe4ff */
[----:B------:R-:W-:Y:S01]  /*0200*/  LOP3.LUT R8, R0, 0x3, RZ, 0xc0, !PT ;  /* 0x0000000300087812 */ /* 0x000fe200078ec0ff */
[----:B------:R-:W-:-:S03]  /*0210*/  IMAD.MOV.U32 R0, RZ, RZ, R6 ;  /* 0x000000ffff007224 */ /* 0x000fc600078e0006 */
[----:B------:R-:W-:Y:S02]  /*0220*/  IADD3 R11, PT, PT, -R8, RZ, RZ ;  /* 0x000000ff080b7210 */ /* 0x000fe40007ffe1ff */
[----:B-1----:R-:W-:-:S04]  /*0230*/  LEA R12, P1, R13, UR8, 0x2 ;  /* 0x000000080d0c7c11 */ /* 0x002fc8000f8210ff */
[----:B------:R-:W-:Y:S01]  /*0240*/  LEA.HI.X R13, R13, UR9, R10, 0x2, P1 ;  /* 0x000000090d0d7c11 */ /* 0x000fe200088f140a */
[----:B0-----:R-:W-:-:S06]  /*0250*/  ULEA UR4, UR5, UR4, 0x18 ;  /* 0x0000000405047291 */ /* 0x001fcc000f8ec0ff */
[----:B------:R-:W-:-:S07]  /*0260*/  LEA R10, R6, UR4, 0x2 ;  /* 0x00000004060a7c11 */ /* 0x000fce000f8e10ff */
.L_x_79:
[----:B------:R-:W-:Y:S02]  /*0270*/  IMAD.MOV.U32 R8, RZ, RZ, R12 ;  /* 0x000000ffff087224 */ /* 0x000fe400078e000c */
[----:B------:R-:W-:-:S05]  /*0280*/  IMAD.MOV.U32 R9, RZ, RZ, R13 ;  /* 0x000000ffff097224 */ /* 0x000fca00078e000d */
[----:B------:R-:W2:Y:S01]  /*0290*/  LDG.E.CONSTANT R8, desc[UR6][R8.64] ;  /* 0x0000000608087981 */ /* 0x000ea2000c1e9900 */
[----:B------:R-:W-:Y:S01]  /*02a0*/  IADD3 R11, PT, PT, R11, 0x1, RZ ;  /* 0x000000010b0b7810 */ /* 0x000fe20007ffe0ff */
[----:B------:R-:W-:Y:S01]  /*02b0*/  VIADD R0, R0, 0x20 ;  /* 0x0000002000007836 */ /* 0x000fe20000000000 */
[----:B------:R-:W-:Y:S02]  /*02c0*/  IADD3 R12, P2, PT, R12, 0x80, RZ ;  /* 0x000000800c0c7810 */ /* 0x000fe40007f5e0ff */
[----:B------:R-:W-:-:S03]  /*02d0*/  ISETP.NE.AND P1, PT, R11, RZ, PT ;  /* 0x000000ff0b00720c */ /* 0x000fc60003f25270 */
[----:B------:R-:W-:Y:S01]  /*02e0*/  IMAD.X R13, RZ, RZ, R13, P2 ;  /* 0x000000ffff0d7224 */ /* 0x000fe200010e060d */
[----:B--2---:R0:W-:Y:S01]  /*02f0*/  STS [R10], R8 ;  /* 0x000000080a007388 */ /* 0x0041e20000000800 */
[----:B------:R-:W-:Y:S02]  /*0300*/  FMNMX R7, R8, R7, !PT ;  /* 0x0000000708077209 */ /* 0x000fe40007800000 */
[----:B0-----:R-:W-:-:S06]  /*0310*/  IADD3 R10, PT, PT, R10, 0x80, RZ ;  /* 0x000000800a0a7810 */ /* 0x001fcc0007ffe0ff */
[----:B------:R-:W-:Y:S05]  /*0320*/  @P1 BRA `(.L_x_79) ;  /* 0xfffffffc00d01947 */ /* 0x000fea000383ffff */
.L_x_78:
[----:B------:R-:W-:Y:S05]  /*0330*/  BSYNC.RECONVERGENT B1 ;  /* 0x0000000000017941 */ /* 0x000fea0003800200 */
.L_x_77:
[----:B------:R-:W-:Y:S05]  /*0340*/  @!P0 BRA `(.L_x_76) ;  /* 0x0000000400b08947 */ /* 0x000fea0003800000 */
[----:B------:R-:W0:Y:S01]  /*0350*/  S2UR UR5, SR_CgaCtaId ;  /* 0x00000000000579c3 */ /* 0x000e220000008800 */
[----:B------:R-:W1:Y:S01]  /*0360*/  LDCU.64 UR8, c[0x0][0x388] ;  /* 0x00007100ff0877ac */ /* 0x000e620008000a00 */
[----:B------:R-:W-:Y:S01]  /*0370*/  IMAD.IADD R11, R3, 0x1, -R0 ;  /* 0x00000001030b7824 */ /* 0x000fe200078e0a00 */
[----:B------:R-:W-:Y:S01]  /*0380*/  IADD3 R9, P0, PT, R0, R4, RZ ;  /* 0x0000000400097210 */ /* 0x000fe20007f1e0ff */
[----:B------:R-:W-:Y:S01]  /*0390*/  BSSY.RECONVERGENT B1, `(.L_x_80) ;  /* 0x000003d000017945 */ /* 0x000fe20003800200 */
[----:B------:R-:W-:Y:S02]  /*03a0*/  UMOV UR4, 0x400 ;  /* 0x0000040000047882 */ /* 0x000fe40000000000 */
[----:B------:R-:W-:Y:S01]  /*03b0*/  ISETP.GT.AND P1, PT, R11, 0x180, PT ;  /* 0x000001800b00780c */ /* 0x000fe20003f24270 */
[----:B------:R-:W-:Y:S01]  /*03c0*/  IMAD.X R10, RZ, RZ, R2, P0 ;  /* 0x000000ffff0a7224 */ /* 0x000fe200000e0602 */
[----:B-1----:R-:W-:-:S04]  /*03d0*/  LEA R8, P0, R9, UR8, 0x2 ;  /* 0x0000000809087c11 */ /* 0x002fc8000f8010ff */
[----:B------:R-:W-:Y:S01]  /*03e0*/  LEA.HI.X R9, R9, UR9, R10, 0x2, P0 ;  /* 0x0000000909097c11 */ /* 0x000fe200080f140a */
[----:B0-----:R-:W-:Y:S01]  /*03f0*/  ULEA UR4, UR5, UR4, 0x18 ;  /* 0x0000000405047291 */ /* 0x001fe2000f8ec0ff */
[----:B------:R-:W-:-:S04]  /*0400*/  IADD3 R8, P0, PT, R8, 0x100, RZ ;  /* 0x0000010008087810 */ /* 0x000fc80007f1e0ff */
[----:B------:R-:W-:Y:S02]  /*0410*/  IADD3.X R9, PT, PT, RZ, R9, RZ, P0, !PT ;  /* 0x00000009ff097210 */ /* 0x000fe400007fe4ff */
[----:B------:R-:W-:Y:S02]  /*0420*/  LEA R10, R0, UR4, 0x2 ;  /* 0x00000004000a7c11 */ /* 0x000fe4000f8e10ff */
[----:B------:R-:W-:-:S03]  /*0430*/  PLOP3.LUT P0, PT, PT, PT, PT, 0x80, 0x8 ;  /* 0x000000000008781c */ /* 0x000fc60003f0f070 */
[----:B------:R-:W-:Y:S01]  /*0440*/  VIADD R10, R10, 0x100 ;  /* 0x000001000a0a7836 */ /* 0x000fe20000000000 */
[----:B------:R-:W-:Y:S09]  /*0450*/  @!P1 BRA `(.L_x_81) ;  /* 0x0000000000c09947 */ /* 0x000ff20003800000 */
[----:B------:R-:W-:Y:S01]  /*0460*/  PLOP3.LUT P0, PT, PT, PT, PT, 0x8, 0x80 ;  /* 0x000000000080781c */ /* 0x000fe20003f0e170 */
[----:B------:R-:W-:-:S12]  /*0470*/  VIADD R11, R3, 0xfffffe80 ;  /* 0xfffffe80030b7836 */ /* 0x000fd80000000000 */
.L_x_82:
[----:B------:R-:W2:Y:S04]  /*0480*/  LDG.E.CONSTANT R20, desc[UR6][R8.64+-0x100] ;  /* 0xffff000608147981 */ /* 0x000ea8000c1e9900 */
        /* <DEDUP_REMOVED lines=13> */
[----:B------:R-:W5:Y:S01]  /*0560*/  LDG.E.CONSTANT R17, desc[UR6][R8.64+0x680] ;  /* 0x0006800608117981 */ /* 0x000f62000c1e9900 */
[----:B------:R-:W-:-:S03]  /*0570*/  IADD3 R0, PT, PT, R0, 0x200, RZ ;  /* 0x0000020000007810 */ /* 0x000fc60007ffe0ff */
[----:B--2---:R-:W-:Y:S01]  /*0580*/  STS [R10+-0x100], R20 ;  /* 0xffff00140a007388 */ /* 0x004fe20000000800 */
[----:B---3--:R-:W-:-:S03]  /*0590*/  FMNMX3 R22, R7, R20, R21, !PT ;  /* 0x0000001407167276 */ /* 0x008fc60007800015 */
[----:B------:R0:W2:Y:S01]  /*05a0*/  LDG.E.CONSTANT R7, desc[UR6][R8.64+0x480] ;  /* 0x0004800608077981 */ /* 0x0000a2000c1e9900 */
[----:B----4-:R-:W-:Y:S02]  /*05b0*/  FMNMX3 R22, R22, R23, R25, !PT ;  /* 0x0000001716167276 */ /* 0x010fe40007800019 */
[----:B------:R-:W-:Y:S02]  /*05c0*/  ISETP.GE.AND P1, PT, R0, R11, PT ;  /* 0x0000000b0000720c */ /* 0x000fe40003f26270 */
[----:B-----5:R-:W-:-:S04]  /*05d0*/  FMNMX3 R22, R22, R27, R15, !PT ;  /* 0x0000001b16167276 */ /* 0x020fc8000780000f */
[----:B------:R-:W-:-:S04]  /*05e0*/  FMNMX3 R22, R22, R12, R13, !PT ;  /* 0x0000000c16167276 */ /* 0x000fc8000780000d */
[----:B------:R-:W-:Y:S02]  /*05f0*/  FMNMX3 R22, R22, R29, R24, !PT ;  /* 0x0000001d16167276 */ /* 0x000fe40007800018 */
[----:B0-----:R-:W-:Y:S01]  /*0600*/  IADD3 R8, P2, PT, R8, 0x800, RZ ;  /* 0x0000080008087810 */ /* 0x001fe20007f5e0ff */
[----:B------:R-:W-:Y:S04]  /*0610*/  STS [R10+-0x80], R21 ;  /* 0xffff80150a007388 */ /* 0x000fe80000000800 */
[----:B------:R-:W-:Y:S01]  /*0620*/  STS [R10], R23 ;  /* 0x000000170a007388 */ /* 0x000fe20000000800 */
[----:B------:R-:W-:-:S03]  /*0630*/  IMAD.X R9, RZ, RZ, R9, P2 ;  /* 0x000000ffff097224 */ /* 0x000fc600010e0609 */
[----:B------:R-:W-:Y:S04]  /*0640*/  STS [R10+0x80], R25 ;  /* 0x000080190a007388 */ /* 0x000fe80000000800 */
        /* <DEDUP_REMOVED lines=10> */
[----:B------:R-:W-:Y:S01]  /*06f0*/  STS [R10+0x680], R17 ;  /* 0x000680110a007388 */ /* 0x000fe20000000800 */
[----:B--2---:R-:W-:-:S03]  /*0700*/  FMNMX3 R22, R22, R18, R7, !PT ;  /* 0x0000001216167276 */ /* 0x004fc60007800007 */
[----:B------:R0:W-:Y:S01]  /*0710*/  STS [R10+0x480], R7 ;  /* 0x000480070a007388 */ /* 0x0001e20000000800 */
[----:B------:R-:W-:-:S04]  /*0720*/  FMNMX3 R22, R22, R16, R19, !PT ;  /* 0x0000001016167276 */ /* 0x000fc80007800013 */
[----:B0-----:R-:W-:Y:S01]  /*0730*/  FMNMX3 R7, R22, R14, R17, !PT ;  /* 0x0000000e16077276 */ /* 0x001fe20007800011 */
[----:B------:R-:W-:Y:S01]  /*0740*/  VIADD R10, R10, 0x800 ;  /* 0x000008000a0a7836 */ /* 0x000fe20000000000 */
[----:B------:R-:W-:Y:S06]  /*0750*/  @!P1 BRA `(.L_x_82) ;  /* 0xfffffffc00489947 */ /* 0x000fec000383ffff */
.L_x_81:
[----:B------:R-:W-:Y:S05]  /*0760*/  BSYNC.RECONVERGENT B1 ;  /* 0x0000000000017941 */ /* 0x000fea0003800200 */
.L_x_80:
[----:B------:R-:W-:Y:S01]  /*0770*/  IADD3 R11, PT, PT, -R0, R3, RZ ;  /* 0x00000003000b7210 */ /* 0x000fe20007ffe1ff */
[----:B------:R-:W-:Y:S03]  /*0780*/  BSSY.RECONVERGENT B1, `(.L_x_83) ;  /* 0x000001c000017945 */ /* 0x000fe60003800200 */
[----:B------:R-:W-:-:S13]  /*0790*/  ISETP.GT.AND P1, PT, R11, 0x80, PT ;  /* 0x000000800b00780c */ /* 0x000fda0003f24270 */
[----:B------:R-:W-:Y:S05]  /*07a0*/  @!P1 BRA `(.L_x_84) ;  /* 0x0000000000649947 */ /* 0x000fea0003800000 */
[----:B------:R-:W2:Y:S04]  /*07b0*/  LDG.E.CONSTANT R11, desc[UR6][R8.64+-0x100] ;  /* 0xffff0006080b7981 */ /* 0x000ea8000c1e9900 */
[----:B------:R-:W3:Y:S04]  /*07c0*/  LDG.E.CONSTANT R12, desc[UR6][R8.64+-0x80] ;  /* 0xffff8006080c7981 */ /* 0x000ee8000c1e9900 */
[----:B------:R-:W4:Y:S04]  /*07d0*/  LDG.E.CONSTANT R13, desc[UR6][R8.64] ;  /* 0x00000006080d7981 */ /* 0x000f28000c1e9900 */
[----:B------:R-:W5:Y:S04]  /*07e0*/  LDG.E.CONSTANT R14, desc[UR6][R8.64+0x80] ;  /* 0x00008006080e7981 */ /* 0x000f68000c1e9900 */
[----:B------:R-:W5:Y:S04]  /*07f0*/  LDG.E.CONSTANT R15, desc[UR6][R8.64+0x100] ;  /* 0x00010006080f7981 */ /* 0x000f68000c1e9900 */
[----:B------:R-:W5:Y:S04]  /*0800*/  LDG.E.CONSTANT R16, desc[UR6][R8.64+0x180] ;  /* 0x0001800608107981 */ /* 0x000f68000c1e9900 */
[----:B------:R-:W5:Y:S04]  /*0810*/  LDG.E.CONSTANT R17, desc[UR6][R8.64+0x200] ;  /* 0x0002000608117981 */ /* 0x000f68000c1e9900 */
[----:B------:R0:W5:Y:S01]  /*0820*/  LDG.E.CONSTANT R18, desc[UR6][R8.64+0x280] ;  /* 0x0002800608127981 */ /* 0x000162000c1e9900 */
[----:B------:R-:W-:Y:S01]  /*0830*/  PLOP3.LUT P0, PT, PT, PT, PT, 0x8, 0x80 ;  /* 0x000000000080781c */ /* 0x000fe20003f0e170 */
[----:B------:R-:W-:Y:S01]  /*0840*/  VIADD R0, R0, 0x100 ;  /* 0x0000010000007836 */ /* 0x000fe20000000000 */
[----:B0-----:R-:W-:-:S05]  /*0850*/  IADD3 R8, P1, PT, R8, 0x400, RZ ;  /* 0x0000040008087810 */ /* 0x001fca0007f3e0ff */
[----:B------:R-:W-:Y:S01]  /*0860*/  IMAD.X R9, RZ, RZ, R9, P1 ;  /* 0x000000ffff097224 */ /* 0x000fe200008e0609 */
[----:B--2---:R-:W-:Y:S01]  /*0870*/  STS [R10+-0x100], R11 ;  /* 0xffff000b0a007388 */ /* 0x004fe20000000800 */
[----:B---3--:R-:W-:-:S03]  /*0880*/  FMNMX3 R7, R7, R11, R12, !PT ;  /* 0x0000000b07077276 */ /* 0x008fc6000780000c */
[----:B------:R-:W-:Y:S04]  /*0890*/  STS [R10+-0x80], R12 ;  /* 0xffff800c0a007388 */ /* 0x000fe80000000800 */
[----:B----4-:R-:W-:Y:S01]  /*08a0*/  STS [R10], R13 ;  /* 0x0000000d0a007388 */ /* 0x010fe20000000800 */
[----:B-----5:R-:W-:-:S03]  /*08b0*/  FMNMX3 R7, R7, R13, R14, !PT ;  /* 0x0000000d07077276 */ /* 0x020fc6000780000e */
[----:B------:R-:W-:Y:S04]  /*08c0*/  STS [R10+0x80], R14 ;  /* 0x0000800e0a007388 */ /* 0x000fe80000000800 */
[----:B------:R-:W-:Y:S01]  /*08d0*/  STS [R10+0x100], R15 ;  /* 0x0001000f0a007388 */ /* 0x000fe20000000800 */
[----:B------:R-:W-:-:S03]  /*08e0*/  FMNMX3 R7, R7, R15, R16, !PT ;  /* 0x0000000f07077276 */ /* 0x000fc60007800010 */
[----:B------:R-:W-:Y:S04]  /*08f0*/  STS [R10+0x180], R16 ;  /* 0x000180100a007388 */ /* 0x000fe80000000800 */
[----:B------:R-:W-:Y:S01]  /*0900*/  STS [R10+0x200], R17 ;  /* 0x000200110a007388 */ /* 0x000fe20000000800 */
[----:B------:R-:W-:-:S03]  /*0910*/  FMNMX3 R7, R7, R17, R18, !PT ;  /* 0x0000001107077276 */ /* 0x000fc60007800012 */
[----:B------:R0:W-:Y:S02]  /*0920*/  STS [R10+0x280], R18 ;  /* 0x000280120a007388 */ /* 0x0001e40000000800 */
[----:B0-----:R-:W-:-:S07]  /*0930*/  IADD3 R10, PT, PT, R10, 0x400, RZ ;  /* 0x000004000a0a7810 */ /* 0x001fce0007ffe0ff */
.L_x_84:
[----:B------:R-:W-:Y:S05]  /*0940*/  BSYNC.RECONVERGENT B1 ;  /* 0x0000000000017941 */ /* 0x000fea0003800200 */
.L_x_83:
[----:B------:R-:W-:-:S13]  /*0950*/  ISETP.LT.OR P0, PT, R0, R3, P0 ;  /* 0x000000030000720c */ /* 0x000fda0000701670 */
[----:B------:R-:W-:Y:S05]  /*0960*/  @!P0 BRA `(.L_x_76) ;  /* 0x0000000000288947 */ /* 0x000fea0003800000 */
[----:B------:R-:W2:Y:S04]  /*0970*/  LDG.E.CONSTANT R0, desc[UR6][R8.64+-0x100] ;  /* 0xffff000608007981 */ /* 0x000ea8000c1e9900 */
[----:B------:R-:W3:Y:S04]  /*0980*/  LDG.E.CONSTANT R11, desc[UR6][R8.64+-0x80] ;  /* 0xffff8006080b7981 */ /* 0x000ee8000c1e9900 */
[----:B------:R-:W4:Y:S04]  /*0990*/  LDG.E.CONSTANT R12, desc[UR6][R8.64] ;  /* 0x00000006080c7981 */ /* 0x000f28000c1e9900 */
[----:B------:R-:W5:Y:S04]  /*09a0*/  LDG.E.CONSTANT R13, desc[UR6][R8.64+0x80] ;  /* 0x00008006080d7981 */ /* 0x000f68000c1e9900 */
[----:B--2---:R0:W-:Y:S04]  /*09b0*/  STS [R10+-0x100], R0 ;  /* 0xffff00000a007388 */ /* 0x0041e80000000800 */
[----:B---3--:R0:W-:Y:S01]  /*09c0*/  STS [R10+-0x80], R11 ;  /* 0xffff800b0a007388 */ /* 0x0081e20000000800 */
[----:B------:R-:W-:-:S03]  /*09d0*/  FMNMX3 R7, R7, R0, R11, !PT ;  /* 0x0000000007077276 */ /* 0x000fc6000780000b */
[----:B----4-:R0:W-:Y:S04]  /*09e0*/  STS [R10], R12 ;  /* 0x0000000c0a007388 */ /* 0x0101e80000000800 */
[----:B-----5:R0:W-:Y:S01]  /*09f0*/  STS [R10+0x80], R13 ;  /* 0x0000800d0a007388 */ /* 0x0201e20000000800 */
[----:B------:R-:W-:-:S07]  /*0a00*/  FMNMX3 R7, R7, R12, R13, !PT ;  /* 0x0000000c07077276 */ /* 0x000fce000780000d */
.L_x_76:
[----:B------:R-:W-:Y:S05]  /*0a10*/  BSYNC.RECONVERGENT B0 ;  /* 0x0000000000007941 */ /* 0x000fea0003800200 */
.L_x_75:
[----:B0-----:R-:W0:Y:S01]  /*0a20*/  SHFL.DOWN PT, R0, R7, 0x10, 0x1f ;  /* 0x0a001f0007007f89 */ /* 0x001e2200000e0000 */
[----:B------:R-:W-:Y:S01]  /*0a30*/  BAR.SYNC.DEFER_BLOCKING 0x0 ;  /* 0x0000000000007b1d */ /* 0x000fe20000010000 */
[----:B------:R-:W-:-:S05]  /*0a40*/  ISETP.GE.AND P0, PT, R6, R3, PT ;  /* 0x000000030600720c */ /* 0x000fca0003f06270 */
[----:B------:R-:W-:Y:S01]  /*0a50*/  BSSY.RECONVERGENT B0, `(.L_x_85) ;  /* 0x000006f000007945 */ /* 0x000fe20003800200 */
[----:B0-----:R-:W-:Y:S01]  /*0a60*/  FMNMX R8, R0, R7, !PT ;  /* 0x0000000700087209 */ /* 0x001fe20007800000 */
[----:B------:R-:W-:-:S04]  /*0a70*/  IMAD.MOV.U32 R7, RZ, RZ, RZ ;  /* 0x000000ffff077224 */ /* 0x000fc800078e00ff */
[----:B------:R-:W0:Y:S02]  /*0a80*/  SHFL.DOWN PT, R9, R8, 0x8, 0x1f ;  /* 0x09001f0008097f89 */ /* 0x000e2400000e0000 */
[----:B0-----:R-:W-:-:S05]  /*0a90*/  FMNMX R9, R8, R9, !PT ;  /* 0x0000000908097209 */ /* 0x001fca0007800000 */
[----:B------:R-:W0:Y:S02]  /*0aa0*/  SHFL.DOWN PT, R0, R9, 0x4, 0x1f ;  /* 0x08801f0009007f89 */ /* 0x000e2400000e0000 */
[----:B0-----:R-:W-:-:S05]  /*0ab0*/  FMNMX R10, R9, R0, !PT ;  /* 0x00000000090a7209 */ /* 0x001fca0007800000 */
[----:B------:R-:W0:Y:S02]  /*0ac0*/  SHFL.DOWN PT, R11, R10, 0x2, 0x1f ;  /* 0x08401f000a0b7f89 */ /* 0x000e2400000e0000 */
[----:B0-----:R-:W-:-:S05]  /*0ad0*/  FMNMX R11, R10, R11, !PT ;  /* 0x0000000b0a0b7209 */ /* 0x001fca0007800000 */
[----:B------:R-:W0:Y:S02]  /*0ae0*/  SHFL.DOWN PT, R0, R11, 0x1, 0x1f ;  /* 0x08201f000b007f89 */ /* 0x000e2400000e0000 */
[----:B0-----:R-:W-:-:S06]  /*0af0*/  FMNMX R0, R11, R0, !PT ;  /* 0x000000000b007209 */ /* 0x001fcc0007800000 */
[----:B------:R-:W0:Y:S01]  /*0b00*/  SHFL.IDX PT, R0, R0, RZ, 0x1f ;  /* 0x00001fff00007589 */ /* 0x000e2200000e0000 */
[----:B------:R-:W-:Y:S05]  /*0b10*/  @P0 BRA `(.L_x_86) ;  /* 0x0000000400880947 */ /* 0x000fea0003800000 */
[----:B------:R-:W-:Y:S01]  /*0b20*/  LOP3.LUT R8, RZ, R6, RZ, 0x33, !PT ;  /* 0x00000006ff087212 */ /* 0x000fe200078e33ff */
[----:B------:R-:W-:Y:S04]  /*0b30*/  BSSY.RECONVERGENT B1, `(.L_x_87) ;  /* 0x0000024000017945 */ /* 0x000fe80003800200 */
[----:B------:R-:W-:Y:S02]  /*0b40*/  IMAD.IADD R9, R8, 0x1, R3 ;  /* 0x0000000108097824 */ /* 0x000fe400078e0203 */
[----:B------:R-:W-:-:S03]  /*0b50*/  IMAD.MOV.U32 R8, RZ, RZ, R6 ;  /* 0x000000ffff087224 */ /* 0x000fc600078e0006 */
[C---:B------:R-:W-:Y:S02]  /*0b60*/  LOP3.LUT R7, R9.reuse, 0x60, RZ, 0xc0, !PT ;  /* 0x0000006009077812 */ /* 0x040fe400078ec0ff */
[----:B------:R-:W-:Y:S02]  /*0b70*/  ISETP.GE.U32.AND P1, PT, R9, 0x60, PT ;  /* 0x000000600900780c */ /* 0x000fe40003f26070 */
[----:B------:R-:W-:Y:S01]  /*0b80*/  ISETP.NE.AND P0, PT, R7, 0x60, PT ;  /* 0x000000600700780c */ /* 0x000fe20003f05270 */
[----:B------:R-:W-:-:S12]  /*0b90*/  HFMA2 R7, -RZ, RZ, 0, 0 ;  /* 0x00000000ff077431 */ /* 0x000fd800000001ff */
[----:B------:R-:W-:Y:S05]  /*0ba0*/  @!P0 BRA `(.L_x_88) ;  /* 0x0000000000708947 */ /* 0x000fea0003800000 */
[----:B------:R-:W1:Y:S01]  /*0bb0*/  S2UR UR5, SR_CgaCtaId ;  /* 0x00000000000579c3 */ /* 0x000e620000008800 */
[----:B------:R-:W-:Y:S01]  /*0bc0*/  LEA.HI R8, R9, 0x1, RZ, 0x1b ;  /* 0x0000000109087811 */ /* 0x000fe200078fd8ff */
[----:B------:R-:W-:Y:S01]  /*0bd0*/  UMOV UR4, 0x400 ;  /* 0x0000040000047882 */ /* 0x000fe20000000000 */
[----:B------:R-:W-:Y:S02]  /*0be0*/  IMAD.MOV.U32 R7, RZ, RZ, RZ ;  /* 0x000000ffff077224 */ /* 0x000fe400078e00ff */
[----:B------:R-:W-:Y:S01]  /*0bf0*/  LOP3.LUT R9, R8, 0x3, RZ, 0xc0, !PT ;  /* 0x0000000308097812 */ /* 0x000fe200078ec0ff */
[----:B------:R-:W-:Y:S01]  /*0c00*/  IMAD.MOV.U32 R16, RZ, RZ, 0x3bbb989d ;  /* 0x3bbb989dff107424 */ /* 0x000fe200078e00ff */
[----:B------:R-:W-:Y:S01]  /*0c10*/  MOV R8, R6 ;  /* 0x0000000600087202 */ /* 0x000fe20000000f00 */
[----:B------:R-:W-:Y:S01]  /*0c20*/  IMAD.MOV.U32 R13, RZ, RZ, 0x437c0000 ;  /* 0x437c0000ff0d7424 */ /* 0x000fe200078e00ff */
[----:B------:R-:W-:Y:S01]  /*0c30*/  IADD3 R10, PT, PT, -R9, RZ, RZ ;  /* 0x000000ff090a7210 */ /* 0x000fe20007ffe1ff */
[----:B-1----:R-:W-:-:S06]  /*0c40*/  ULEA UR4, UR5, UR4, 0x18 ;  /* 0x0000000405047291 */ /* 0x002fcc000f8ec0ff */
[----:B------:R-:W-:-:S07]  /*0c50*/  LEA R9, R6, UR4, 0x2 ;  /* 0x0000000406097c11 */ /* 0x000fce000f8e10ff */
.L_x_89:
[----:B------:R-:W0:Y:S01]  /*0c60*/  LDS R11, [R9] ;  /* 0x00000000090b7984 */ /* 0x000e220000000800 */
[----:B------:R-:W-:Y:S01]  /*0c70*/  VIADD R10, R10, 0x1 ;  /* 0x000000010a0a7836 */ /* 0x000fe20000000000 */
[----:B------:R-:W-:-:S04]  /*0c80*/  IADD3 R8, PT, PT, R8, 0x20, RZ ;  /* 0x0000002008087810 */ /* 0x000fc80007ffe0ff */
[----:B------:R-:W-:Y:S01]  /*0c90*/  ISETP.NE.AND P0, PT, R10, RZ, PT ;  /* 0x000000ff0a00720c */ /* 0x000fe20003f05270 */
        /* <DEDUP_REMOVED lines=8> */
[----:B0-----:R-:W-:-:S04]  /*0d20*/  FMUL R12, R12, R11 ;  /* 0x0000000b0c0c7220 */ /* 0x001fc80000400000 */
[----:B------:R-:W-:Y:S01]  /*0d30*/  FADD R7, R12, R7 ;  /* 0x000000070c077221 */ /* 0x000fe20000000000 */
[----:B------:R0:W-:Y:S02]  /*0d40*/  STS [R9], R12 ;  /* 0x0000000c09007388 */ /* 0x0001e40000000800 */
[----:B0-----:R-:W-:Y:S01]  /*0d50*/  VIADD R9, R9, 0x80 ;  /* 0x0000008009097836 */ /* 0x001fe20000000000 */
[----:B------:R-:W-:Y:S06]  /*0d60*/  @P0 BRA `(.L_x_89) ;  /* 0xfffffffc00bc0947 */ /* 0x000fec000383ffff */
.L_x_88:
[----:B------:R-:W-:Y:S05]  /*0d70*/  BSYNC.RECONVERGENT B1 ;  /* 0x0000000000017941 */ /* 0x000fea0003800200 */
.L_x_87:
[----:B------:R-:W-:Y:S05]  /*0d80*/  @!P1 BRA `(.L_x_86) ;  /* 0x0000000000ec9947 */ /* 0x000fea0003800000 */
[----:B------:R-:W1:Y:S01]  /*0d90*/  S2UR UR5, SR_CgaCtaId ;  /* 0x00000000000579c3 */ /* 0x000e620000008800 */
[----:B------:R-:W-:Y:S02]  /*0da0*/  UMOV UR4, 0x400 ;  /* 0x0000040000047882 */ /* 0x000fe40000000000 */
[----:B-1----:R-:W-:-:S06]  /*0db0*/  ULEA UR4, UR5, UR4, 0x18 ;  /* 0x0000000405047291 */ /* 0x002fcc000f8ec0ff */
[----:B------:R-:W-:-:S05]  /*0dc0*/  LEA R9, R8, UR4, 0x2 ;  /* 0x0000000408097c11 */ /* 0x000fca000f8e10ff */
[----:B------:R-:W-:-:S07]  /*0dd0*/  VIADD R9, R9, 0x100 ;  /* 0x0000010009097836 */ /* 0x000fce0000000000 */
.L_x_90:
[----:B------:R-:W0:Y:S01]  /*0de0*/  LDS R13, [R9+-0x100] ;  /* 0xffff0000090d7984 */ /* 0x000e220000000800 */
[----:B------:R-:W-:Y:S01]  /*0df0*/  MOV R11, 0x3bbb989d ;  /* 0x3bbb989d000b7802 */ /* 0x000fe20000000f00 */
[----:B------:R-:W-:Y:S01]  /*0e00*/  IMAD.MOV.U32 R10, RZ, RZ, 0x437c0000 ;  /* 0x437c0000ff0a7424 */ /* 0x000fe200078e00ff */
[----:B------:R-:W-:Y:S01]  /*0e10*/  IADD3 R8, PT, PT, R8, 0x80, RZ ;  /* 0x0000008008087810 */ /* 0x000fe20007ffe0ff */
[----:B------:R-:W1:Y:S03]  /*0e20*/  LDS R15, [R9+-0x80] ;  /* 0xffff8000090f7984 */ /* 0x000e660000000800 */
[----:B------:R-:W-:Y:S01]  /*0e30*/  ISETP.GE.AND P0, PT, R8, R3, PT ;  /* 0x000000030800720c */ /* 0x000fe20003f06270 */
[----:B------:R-:W2:Y:S04]  /*0e40*/  LDS R17, [R9] ;  /* 0x0000000009117984 */ /* 0x000ea80000000800 */
[----:B------:R-:W3:Y:S01]  /*0e50*/  LDS R23, [R9+0x80] ;  /* 0x0000800009177984 */ /* 0x000ee20000000800 */
[----:B0-----:R-:W-:-:S04]  /*0e60*/  FADD R18, -R0, R13 ;  /* 0x0000000d00127221 */ /* 0x001fc80000000100 */
[----:B------:R-:W-:Y:S01]  /*0e70*/  FFMA.SAT R13, R18, R11, 0.5 ;  /* 0x3f000000120d7423 */ /* 0x000fe2000000200b */
[----:B-1----:R-:W-:-:S03]  /*0e80*/  FADD R16, -R0, R15 ;  /* 0x0000000f00107221 */ /* 0x002fc60000000100 */
[-C--:B------:R-:W-:Y:S01]  /*0e90*/  FFMA.RM R12, R13, R10.reuse, 12582913 ;  /* 0x4b4000010d0c7423 */ /* 0x080fe2000000400a */
[----:B--2---:R-:W-:Y:S01]  /*0ea0*/  FADD R14, -R0, R17 ;  /* 0x00000011000e7221 */ /* 0x004fe20000000100 */
[-C--:B------:R-:W-:Y:S02]  /*0eb0*/  FFMA.SAT R13, R16, R11.reuse, 0.5 ;  /* 0x3f000000100d7423 */ /* 0x080fe4000000200b */
[----:B------:R-:W-:Y:S01]  /*0ec0*/  FADD R15, R12, -12583039 ;  /* 0xcb40007f0c0f7421 */ /* 0x000fe20000000000 */
[----:B------:R-:W-:Y:S01]  /*0ed0*/  FFMA.SAT R21, R14, R11, 0.5 ;  /* 0x3f0000000e157423 */ /* 0x000fe2000000200b */
[----:B------:R-:W-:Y:S01]  /*0ee0*/  FFMA.RM R13, R13, R10, 12582913 ;  /* 0x4b4000010d0d7423 */ /* 0x000fe2000000400a */
[----:B------:R-:W-:Y:S02]  /*0ef0*/  IMAD.SHL.U32 R12, R12, 0x800000, RZ ;  /* 0x008000000c0c7824 */ /* 0x000fe400078e00ff */
[----:B------:R-:W-:Y:S01]  /*0f00*/  FFMA R15, R18, 1.4426950216293334961, -R15 ;  /* 0x3fb8aa3b120f7823 */ /* 0x000fe2000000080f */
[C---:B------:R-:W-:Y:S01]  /*0f10*/  FADD R19, R13.reuse, -12583039 ;  /* 0xcb40007f0d137421 */ /* 0x040fe20000000000 */
[----:B------:R-:W-:-:S02]  /*0f20*/  SHF.L.U32 R13, R13, 0x17, RZ ;  /* 0x000000170d0d7819 */ /* 0x000fc400000006ff */
[----:B------:R-:W-:Y:S01]  /*0f30*/  FFMA R17, R18, 1.925963033500011079e-08, R15 ;  /* 0x32a5706012117823 */ /* 0x000fe2000000000f */
[----:B---3--:R-:W-:Y:S01]  /*0f40*/  FADD R18, -R0, R23 ;  /* 0x0000001700127221 */ /* 0x008fe20000000100 */
[-C--:B------:R-:W-:Y:S01]  /*0f50*/  FFMA.RM R15, R21, R10.reuse, 12582913 ;  /* 0x4b400001150f7423 */ /* 0x080fe2000000400a */
[----:B------:R-:W-:Y:S02]  /*0f60*/  FFMA R19, R16, 1.4426950216293334961, -R19 ;  /* 0x3fb8aa3b10137823 */ /* 0x000fe40000000813 */
[----:B------:R-:W-:Y:S01]  /*0f70*/  FFMA.SAT R21, R18, R11, 0.5 ;  /* 0x3f00000012157423 */ /* 0x000fe2000000200b */
[----:B------:R-:W-:Y:S01]  /*0f80*/  FADD R11, R15, -12583039 ;  /* 0xcb40007f0f0b7421 */ /* 0x000fe20000000000 */
[----:B------:R-:W0:Y:S01]  /*0f90*/  MUFU.EX2 R17, R17 ;  /* 0x0000001100117308 */ /* 0x000e220000000800 */
[----:B------:R-:W-:Y:S01]  /*0fa0*/  FFMA R19, R16, 1.925963033500011079e-08, R19 ;  /* 0x32a5706010137823 */ /* 0x000fe20000000013 */
[----:B------:R-:W-:Y:S01]  /*0fb0*/  FFMA.RM R21, R21, R10, 12582913 ;  /* 0x4b40000115157423 */ /* 0x000fe2000000400a */
[----:B------:R-:W-:Y:S01]  /*0fc0*/  FFMA R11, R14, 1.4426950216293334961, -R11 ;  /* 0x3fb8aa3b0e0b7823 */ /* 0x000fe2000000080b */
[----:B------:R-:W-:-:S02]  /*0fd0*/  IMAD.SHL.U32 R15, R15, 0x800000, RZ ;  /* 0x008000000f0f7824 */ /* 0x000fc400078e00ff */
[C---:B------:R-:W-:Y:S01]  /*0fe0*/  FADD R23, R21.reuse, -12583039 ;  /* 0xcb40007f15177421 */ /* 0x040fe20000000000 */
[----:B------:R-:W-:Y:S01]  /*0ff0*/  FFMA R11, R14, 1.925963033500011079e-08, R11 ;  /* 0x32a570600e0b7823 */ /* 0x000fe2000000000b */
[----:B------:R-:W1:Y:S01]  /*1000*/  MUFU.EX2 R10, R19 ;  /* 0x00000013000a7308 */ /* 0x000e620000000800 */
[----:B------:R-:W-:Y:S02]  /*1010*/  IMAD.SHL.U32 R21, R21, 0x800000, RZ ;  /* 0x0080000015157824 */ /* 0x000fe400078e00ff */
[----:B------:R-:W-:-:S04]  /*1020*/  FFMA R23, R18, 1.4426950216293334961, -R23 ;  /* 0x3fb8aa3b12177823 */ /* 0x000fc80000000817 */
[----:B------:R-:W-:Y:S01]  /*1030*/  FFMA R23, R18, 1.925963033500011079e-08, R23 ;  /* 0x32a5706012177823 */ /* 0x000fe20000000017 */
[----:B------:R-:W2:Y:S01]  /*1040*/  MUFU.EX2 R14, R11 ;  /* 0x0000000b000e7308 */ /* 0x000ea20000000800 */
[----:B0-----:R-:W-:-:S04]  /*1050*/  FMUL R12, R12, R17 ;  /* 0x000000110c0c7220 */ /* 0x001fc80000400000 */
[----:B------:R-:W-:Y:S01]  /*1060*/  FADD R7, R12, R7 ;  /* 0x000000070c077221 */ /* 0x000fe20000000000 */
[----:B------:R-:W-:Y:S02]  /*1070*/  STS [R9+-0x100], R12 ;  /* 0xffff000c09007388 */ /* 0x000fe40000000800 */
[----:B------:R-:W0:Y:S01]  /*1080*/  MUFU.EX2 R16, R23 ;  /* 0x0000001700107308 */ /* 0x000e220000000800 */
[----:B-1----:R-:W-:-:S04]  /*1090*/  FMUL R10, R13, R10 ;  /* 0x0000000a0d0a7220 */ /* 0x002fc80000400000 */
[----:B------:R-:W-:Y:S01]  /*10a0*/  FADD R7, R7, R10 ;  /* 0x0000000a07077221 */ /* 0x000fe20000000000 */
[----:B------:R-:W-:Y:S01]  /*10b0*/  STS [R9+-0x80], R10 ;  /* 0xffff800a09007388 */ /* 0x000fe20000000800 */
[----:B--2---:R-:W-:-:S04]  /*10c0*/  FMUL R14, R15, R14 ;  /* 0x0000000e0f0e7220 */ /* 0x004fc80000400000 */
[----:B------:R-:W-:Y:S01]  /*10d0*/  FADD R7, R7, R14 ;  /* 0x0000000e07077221 */ /* 0x000fe20000000000 */
[----:B------:R-:W-:Y:S01]  /*10e0*/  STS [R9], R14 ;  /* 0x0000000e09007388 */ /* 0x000fe20000000800 */
[----:B0-----:R-:W-:-:S04]  /*10f0*/  FMUL R16, R21, R16 ;  /* 0x0000001015107220 */ /* 0x001fc80000400000 */
[----:B------:R-:W-:Y:S01]  /*1100*/  FADD R7, R7, R16 ;  /* 0x0000001007077221 */ /* 0x000fe20000000000 */
[----:B------:R0:W-:Y:S02]  /*1110*/  STS [R9+0x80], R16 ;  /* 0x0000801009007388 */ /* 0x0001e40000000800 */
[----:B0-----:R-:W-:Y:S01]  /*1120*/  VIADD R9, R9, 0x200 ;  /* 0x0000020009097836 */ /* 0x001fe20000000000 */
[----:B------:R-:W-:Y:S06]  /*1130*/  @!P0 BRA `(.L_x_90) ;  /* 0xfffffffc00288947 */ /* 0x000fec000383ffff */
.L_x_86:
[----:B------:R-:W-:Y:S05]  /*1140*/  BSYNC.RECONVERGENT B0 ;  /* 0x0000000000007941 */ /* 0x000fea0003800200 */
.L_x_85:
[----:B0-----:R-:W0:Y:S01]  /*1150*/  SHFL.DOWN PT, R0, R7, 0x10, 0x1f ;  /* 0x0a001f0007007f89 */ /* 0x001e2200000e0000 */
[----:B------:R-:W-:Y:S01]  /*1160*/  BAR.SYNC.DEFER_BLOCKING 0x0 ;  /* 0x0000000000007b1d */ /* 0x000fe20000010000 */
[----:B------:R-:W-:Y:S01]  /*1170*/  ISETP.GE.AND P2, PT, R6, R3, PT ;  /* 0x000000030600720c */ /* 0x000fe20003f46270 */
[----:B0-----:R-:W-:-:S05]  /*1180*/  FADD R0, R0, R7 ;  /* 0x0000000700007221 */ /* 0x001fca0000000000 */
[----:B------:R-:W0:Y:S02]  /*1190*/  SHFL.DOWN PT, R9, R0, 0x8, 0x1f ;  /* 0x09001f0000097f89 */ /* 0x000e2400000e0000 */
[----:B0-----:R-:W-:-:S05]  /*11a0*/  FADD R9, R0, R9 ;  /* 0x0000000900097221 */ /* 0x001fca0000000000 */
[----:B------:R-:W0:Y:S02]  /*11b0*/  SHFL.DOWN PT, R8, R9, 0x4, 0x1f ;  /* 0x08801f0009087f89 */ /* 0x000e2400000e0000 */
[----:B0-----:R-:W-:-:S05]  /*11c0*/  FADD R8, R9, R8 ;  /* 0x0000000809087221 */ /* 0x001fca0000000000 */
[----:B------:R-:W0:Y:S02]  /*11d0*/  SHFL.DOWN PT, R11, R8, 0x2, 0x1f ;  /* 0x08401f00080b7f89 */ /* 0x000e2400000e0000 */
        /* <DEDUP_REMOVED lines=9> */
[----:B------:R-:W-:Y:S05]  /*1270*/  CALL.REL.NOINC `($__internal_3_$__cuda_sm20_rcp_rn_f32_slowpath) ;  /* 0x0000001000047944 */ /* 0x000fea0003c00000 */
[----:B------:R-:W-:Y:S01]  /*1280*/  MOV R7, R3 ;  /* 0x0000000300077202 */ /* 0x000fe20000000f00 */
[----:B------:R-:W-:Y:S06]  /*1290*/  BRA `(.L_x_92) ;  /* 0x0000000000107947 */ /* 0x000fec0003800000 */
.L_x_91:
[----:B------:R-:W0:Y:S02]  /*12a0*/  MUFU.RCP R7, R10 ;  /* 0x0000000a00077308 */ /* 0x000e240000001000 */
[----:B0-----:R-:W-:-:S04]  /*12b0*/  FFMA R0, R10, R7, -1 ;  /* 0xbf8000000a007423 */ /* 0x001fc80000000007 */
[----:B------:R-:W-:-:S04]  /*12c0*/  FADD.FTZ R0, -R0, -RZ ;  /* 0x800000ff00007221 */ /* 0x000fc80000010100 */
[----:B------:R-:W-:-:S07]  /*12d0*/  FFMA R7, R7, R0, R7 ;  /* 0x0000000007077223 */ /* 0x000fce0000000007 */
.L_x_92:
[----:B------:R-:W0:Y:S01]  /*12e0*/  LDC.64 R10, c[0x0][0x380] ;  /* 0x0000e000ff0a7b82 */ /* 0x000e220000000a00 */
[----:B------:R-:W1:Y:S01]  /*12f0*/  LDCU UR4, c[0x0][0x3a4] ;  /* 0x00007480ff0477ac */ /* 0x000e620008000800 */
[----:B0-----:R-:W2:Y:S01]  /*1300*/  LDG.E.CONSTANT R0, desc[UR6][R10.64] ;  /* 0x000000060a007981 */ /* 0x001ea2000c1e9900 */
[----:B-1----:R-:W-:-:S04]  /*1310*/  I2FP.F32.U32 R3, UR4 ;  /* 0x0000000400037c45 */ /* 0x002fc80008201000 */
[----:B------:R-:W0:Y:S02]  /*1320*/  MUFU.RCP R8, R3 ;  /* 0x0000000300087308 */ /* 0x000e240000001000 */
[----:B0-----:R-:W-:-:S04]  /*1330*/  FFMA R9, -R3, R8, 1 ;  /* 0x3f80000003097423 */ /* 0x001fc80000000108 */
[----:B------:R-:W-:Y:S02]  /*1340*/  FFMA R9, R8, R9, R8 ;  /* 0x0000000908097223 */ /* 0x000fe40000000008 */
[----:B--2---:R-:W0:Y:S02]  /*1350*/  FCHK P0, R0, R3 ;  /* 0x0000000300007302 */ /* 0x004e240000000000 */
[----:B------:R-:W-:-:S04]  /*1360*/  FFMA R8, R0, R9, RZ ;  /* 0x0000000900087223 */ /* 0x000fc800000000ff */
[----:B------:R-:W-:-:S04]  /*1370*/  FFMA R12, -R3, R8, R0 ;  /* 0x00000008030c7223 */ /* 0x000fc80000000100 */
[----:B------:R-:W-:Y:S01]  /*1380*/  FFMA R8, R9, R12, R8 ;  /* 0x0000000c09087223 */ /* 0x000fe20000000008 */
[----:B0-----:R-:W-:Y:S06]  /*1390*/  @!P0 BRA `(.L_x_93) ;  /* 0x00000000000c8947 */ /* 0x001fec0003800000 */
[----:B------:R-:W-:-:S07]  /*13a0*/  MOV R8, 0x13c0 ;  /* 0x000013c000087802 */ /* 0x000fce0000000f00 */
[----:B------:R-:W-:Y:S05]  /*13b0*/  CALL.REL.NOINC `($__internal_4_$__cuda_sm3x_div_rn_noftz_f32_slowpath) ;  /* 0x0000001000847944 */ /* 0x000fea0003c00000 */
[----:B------:R-:W-:-:S07]  /*13c0*/  IMAD.MOV.U32 R8, RZ, RZ, R0 ;  /* 0x000000ffff087224 */ /* 0x000fce00078e0000 */
.L_x_93:
[----:B------:R-:W-:Y:S05]  /*13d0*/  @P2 EXIT ;  /* 0x000000000000294d */ /* 0x000fea0003800000 */
[----:B------:R-:W0:Y:S01]  /*13e0*/  LDC R9, c[0x0][0x3a0] ;  /* 0x0000e800ff097b82 */ /* 0x000e220000000800 */
[----:B------:R-:W-:Y:S01]  /*13f0*/  LOP3.LUT R0, RZ, R6, RZ, 0x33, !PT ;  /* 0x00000006ff007212 */ /* 0x000fe200078e33ff */
[----:B------:R-:W-:Y:S04]  /*1400*/  BSSY.RECONVERGENT B0, `(.L_x_94) ;  /* 0x000002a000007945 */ /* 0x000fe80003800200 */
[----:B0-----:R-:W-:-:S05]  /*1410*/  IMAD.IADD R0, R0, 0x1, R9 ;  /* 0x0000000100007824 */ /* 0x001fca00078e0209 */
[C---:B------:R-:W-:Y:S02]  /*1420*/  LOP3.LUT R3, R0.reuse, 0x60, RZ, 0xc0, !PT ;  /* 0x0000006000037812 */ /* 0x040fe400078ec0ff */
[----:B------:R-:W-:Y:S02]  /*1430*/  ISETP.GE.U32.AND P0, PT, R0, 0x60, PT ;  /* 0x000000600000780c */ /* 0x000fe40003f06070 */
[----:B------:R-:W-:-:S13]  /*1440*/  ISETP.NE.AND P1, PT, R3, 0x60, PT ;  /* 0x000000600300780c */ /* 0x000fda0003f25270 */
[----:B------:R-:W-:Y:S05]  /*1450*/  @!P1 BRA `(.L_x_95) ;  /* 0x0000000000909947 */ /* 0x000fea0003800000 */
[----:B------:R-:W0:Y:S01]  /*1460*/  S2UR UR5, SR_CgaCtaId ;  /* 0x00000000000579c3 */ /* 0x000e220000008800 */
[----:B------:R-:W1:Y:S01]  /*1470*/  LDCU.128 UR8, c[0x0][0x390] ;  /* 0x00007200ff0877ac */ /* 0x000e620008000c00 */
[----:B------:R-:W-:Y:S02]  /*1480*/  IADD3 R16, P1, PT, R6, R4, RZ ;  /* 0x0000000406107210 */ /* 0x000fe40007f3e0ff */
[----:B------:R-:W-:Y:S01]  /*1490*/  LEA.HI R0, R0, 0x1, RZ, 0x1b ;  /* 0x0000000100007811 */ /* 0x000fe200078fd8ff */
[----:B------:R-:W-:Y:S01]  /*14a0*/  UMOV UR4, 0x400 ;  /* 0x0000040000047882 */ /* 0x000fe20000000000 */
[----:B------:R-:W-:Y:S01]  /*14b0*/  IADD3.X R11, PT, PT, RZ, R2, RZ, P1, !PT ;  /* 0x00000002ff0b7210 */ /* 0x000fe20000ffe4ff */
[----:B------:R-:W-:Y:S02]  /*14c0*/  IMAD.SHL.U32 R13, R16, 0x4, RZ ;  /* 0x00000004100d7824 */ /* 0x000fe400078e00ff */
[----:B------:R-:W-:Y:S01]  /*14d0*/  IMAD.SHL.U32 R3, R0, 0x20, RZ ;  /* 0x0000002000037824 */ /* 0x000fe200078e00ff */
[----:B------:R-:W-:-:S02]  /*14e0*/  SHF.L.U64.HI R16, R16, 0x2, R11 ;  /* 0x0000000210107819 */ /* 0x000fc4000001020b */
[----:B------:R-:W-:Y:S02]  /*14f0*/  LOP3.LUT R0, R0, 0x3, RZ, 0xc0, !PT ;  /* 0x0000000300007812 */ /* 0x000fe400078ec0ff */
[----:B------:R-:W-:-:S03]  /*1500*/  LOP3.LUT R3, R3, 0x60, RZ, 0xc0, !PT ;  /* 0x0000006003037812 */ /* 0x000fc600078ec0ff */
[----:B------:R-:W-:Y:S01]  /*1510*/  IMAD.MOV R0, RZ, RZ, -R0 ;  /* 0x000000ffff007224 */ /* 0x000fe200078e0a00 */
[C---:B-1----:R-:W-:Y:S02]  /*1520*/  IADD3 R15, P1, PT, R13.reuse, UR10, RZ ;  /* 0x0000000a0d0f7c10 */ /* 0x042fe4000ff3e0ff */
[----:B------:R-:W-:Y:S02]  /*1530*/  IADD3 R13, P2, PT, R13, UR8, RZ ;  /* 0x000000080d0d7c10 */ /* 0x000fe4000ff5e0ff */
[C---:B------:R-:W-:Y:S01]  /*1540*/  IADD3.X R18, PT, PT, R16.reuse, UR11, RZ, P1, !PT ;  /* 0x0000000b10127c10 */ /* 0x040fe20008ffe4ff */
[----:B0-----:R-:W-:Y:S01]  /*1550*/  ULEA UR4, UR5, UR4, 0x18 ;  /* 0x0000000405047291 */ /* 0x001fe2000f8ec0ff */
[----:B------:R-:W-:-:S05]  /*1560*/  IADD3.X R16, PT, PT, R16, UR9, RZ, P2, !PT ;  /* 0x0000000910107c10 */ /* 0x000fca00097fe4ff */
[C---:B------:R-:W-:Y:S02]  /*1570*/  LEA R12, R6.reuse, UR4, 0x2 ;  /* 0x00000004060c7c11 */ /* 0x040fe4000f8e10ff */
[----:B------:R-:W-:-:S07]  /*1580*/  IADD3 R6, PT, PT, R6, R3, RZ ;  /* 0x0000000306067210 */ /* 0x000fce0007ffe0ff */
.L_x_96:
[----:B0-----:R-:W-:Y:S01]  /*1590*/  IMAD.MOV.U32 R10, RZ, RZ, R13 ;  /* 0x000000ffff0a7224 */ /* 0x001fe200078e000d */
[----:B------:R-:W-:Y:S01]  /*15a0*/  MOV R11, R16 ;  /* 0x00000010000b7202 */ /* 0x000fe20000000f00 */
[----:B------:R0:W1:Y:S04]  /*15b0*/  LDS R14, [R12] ;  /* 0x000000000c0e7984 */ /* 0x0000680000000800 */
[----:B------:R2:W1:Y:S01]  /*15c0*/  LDG.E.CONSTANT R3, desc[UR6][R10.64] ;  /* 0x000000060a037981 */ /* 0x000462000c1e9900 */
[----:B------:R-:W-:Y:S02]  /*15d0*/  IADD3 R0, PT, PT, R0, 0x1, RZ ;  /* 0x0000000100007810 */ /* 0x000fe40007ffe0ff */
[----:B------:R-:W-:Y:S01]  /*15e0*/  IADD3 R13, P3, PT, R13, 0x80, RZ ;  /* 0x000000800d0d7810 */ /* 0x000fe20007f7e0ff */
[----:B0-----:R-:W-:Y:S01]  /*15f0*/  VIADD R12, R12, 0x80 ;  /* 0x000000800c0c7836 */ /* 0x001fe20000000000 */
[----:B------:R-:W-:-:S02]  /*1600*/  ISETP.NE.AND P1, PT, R0, RZ, PT ;  /* 0x000000ff0000720c */ /* 0x000fc40003f25270 */
[----:B------:R-:W-:Y:S01]  /*1610*/  IADD3.X R16, PT, PT, RZ, R16, RZ, P3, !PT ;  /* 0x00000010ff107210 */ /* 0x000fe20001ffe4ff */
[----:B--2---:R-:W-:Y:S01]  /*1620*/  IMAD.MOV.U32 R10, RZ, RZ, R15 ;  /* 0x000000ffff0a7224 */ /* 0x004fe200078e000f */
[----:B------:R-:W-:Y:S01]  /*1630*/  IADD3 R15, P2, PT, R15, 0x80, RZ ;  /* 0x000000800f0f7810 */ /* 0x000fe20007f5e0ff */
[----:B------:R-:W-:-:S04]  /*1640*/  IMAD.MOV.U32 R11, RZ, RZ, R18 ;  /* 0x000000ffff0b7224 */ /* 0x000fc800078e0012 */
[----:B------:R-:W-:Y:S02]  /*1650*/  IMAD.X R18, RZ, RZ, R18, P2 ;  /* 0x000000ffff127224 */ /* 0x000fe400010e0612 */
[----:B-1----:R-:W-:-:S04]  /*1660*/  FFMA R3, R14, R7, -R3 ;  /* 0x000000070e037223 */ /* 0x002fc80000000803 */
[----:B------:R-:W-:-:S05]  /*1670*/  FMUL R3, R3, R8 ;  /* 0x0000000803037220 */ /* 0x000fca0000400000 */
[----:B------:R0:W-:Y:S01]  /*1680*/  STG.E desc[UR6][R10.64], R3 ;  /* 0x000000030a007986 */ /* 0x0001e2000c101906 */
[----:B------:R-:W-:Y:S05]  /*1690*/  @P1 BRA `(.L_x_96) ;  /* 0xfffffffc00bc1947 */ /* 0x000fea000383ffff */
.L_x_95:
[----:B------:R-:W-:Y:S05]  /*16a0*/  BSYNC.RECONVERGENT B0 ;  /* 0x0000000000007941 */ /* 0x000fea0003800200 */
.L_x_94:
[----:B------:R-:W-:Y:S05]  /*16b0*/  @!P0 EXIT ;  /* 0x000000000000894d */ /* 0x000fea0003800000 */
[----:B------:R-:W1:Y:S01]  /*16c0*/  S2UR UR5, SR_CgaCtaId ;  /* 0x00000000000579c3 */ /* 0x000e620000008800 */
[----:B------:R-:W2:Y:S01]  /*16d0*/  LDCU.128 UR8, c[0x0][0x390] ;  /* 0x00007200ff0877ac */ /* 0x000ea20008000c00 */
[----:B------:R-:W-:Y:S01]  /*16e0*/  IMAD.IADD R5, R9, 0x1, -R6 ;  /* 0x0000000109057824 */ /* 0x000fe200078e0a06 */
[----:B------:R-:W-:Y:S01]  /*16f0*/  IADD3 R0, P0, PT, R6, R4, RZ ;  /* 0x0000000406007210 */ /* 0x000fe20007f1e0ff */
[----:B------:R-:W-:Y:S01]  /*1700*/  BSSY.RECONVERGENT B0, `(.L_x_97) ;  /* 0x000006b000007945 */ /* 0x000fe20003800200 */
[----:B------:R-:W-:Y:S02]  /*1710*/  UMOV UR4, 0x400 ;  /* 0x0000040000047882 */ /* 0x000fe40000000000 */
[----:B------:R-:W-:Y:S01]  /*1720*/  ISETP.GT.AND P1, PT, R5, 0x180, PT ;  /* 0x000001800500780c */ /* 0x000fe20003f24270 */
[----:B0-----:R-:W-:Y:S01]  /*1730*/  IMAD.X R3, RZ, RZ, R2, P0 ;  /* 0x000000ffff037224 */ /* 0x001fe200000e0602 */
[----:B------:R-:W-:-:S04]  /*1740*/  LEA R4, P0, R0, 0x100, 0x2 ;  /* 0x0000010000047811 */ /* 0x000fc800078010ff */
[----:B------:R-:W-:Y:S02]  /*1750*/  LEA.HI.X R0, R0, RZ, R3, 0x2, P0 ;  /* 0x000000ff00007211 */ /* 0x000fe400000f1403 */
[C---:B--2---:R-:W-:Y:S02]  /*1760*/  IADD3 R2, P0, PT, R4.reuse, UR8, RZ ;  /* 0x0000000804027c10 */ /* 0x044fe4000ff1e0ff */
[----:B------:R-:W-:Y:S02]  /*1770*/  IADD3 R4, P2, PT, R4, UR10, RZ ;  /* 0x0000000a04047c10 */ /* 0x000fe4000ff5e0ff */
[C---:B------:R-:W-:Y:S01]  /*1780*/  IADD3.X R3, PT, PT, R0.reuse, UR9, RZ, P0, !PT ;  /* 0x0000000900037c10 */ /* 0x040fe200087fe4ff */
[----:B-1----:R-:W-:Y:S01]  /*1790*/  ULEA UR4, UR5, UR4, 0x18 ;  /* 0x0000000405047291 */ /* 0x002fe2000f8ec0ff */
[----:B------:R-:W-:Y:S02]  /*17a0*/  IADD3.X R5, PT, PT, R0, UR11, RZ, P2, !PT ;  /* 0x0000000b00057c10 */ /* 0x000fe400097fe4ff */
[----:B------:R-:W-:-:S03]  /*17b0*/  PLOP3.LUT P0, PT, PT, PT, PT, 0x80, 0x8 ;  /* 0x000000000008781c */ /* 0x000fc60003f0f070 */
[----:B------:R-:W-:-:S04]  /*17c0*/  LEA R10, R6, UR4, 0x2 ;  /* 0x00000004060a7c11 */ /* 0x000fc8000f8e10ff */
[----:B------:R-:W-:Y:S01]  /*17d0*/  IADD3 R0, PT, PT, R10, 0x100, RZ ;  /* 0x000001000a007810 */ /* 0x000fe20007ffe0ff */
[----:B------:R-:W-:Y:S06]  /*17e0*/  @!P1 BRA `(.L_x_98) ;  /* 0x0000000400709947 */ /* 0x000fec0003800000 */
[----:B------:R-:W-:Y:S01]  /*17f0*/  PLOP3.LUT P0, PT, PT, PT, PT, 0x8, 0x80 ;  /* 0x000000000080781c */ /* 0x000fe20003f0e170 */
[----:B------:R-:W-:-:S12]  /*1800*/  VIADD R11, R9, 0xfffffe80 ;  /* 0xfffffe80090b7836 */ /* 0x000fd80000000000 */
.L_x_99:
[----:B------:R-:W2:Y:S04]  /*1810*/  LDG.E.CONSTANT R23, desc[UR6][R2.64+-0x100] ;  /* 0xffff000602177981 */ /* 0x000ea8000c1e9900 */
[----:B------:R-:W3:Y:S04]  /*1820*/  LDG.E.CONSTANT R21, desc[UR6][R2.64+-0x80] ;  /* 0xffff800602157981 */ /* 0x000ee8000c1e9900 */
[----:B------:R-:W4:Y:S04]  /*1830*/  LDG.E.CONSTANT R19, desc[UR6][R2.64] ;  /* 0x0000000602137981 */ /* 0x000f28000c1e9900 */
[----:B------:R-:W5:Y:S04]  /*1840*/  LDG.E.CONSTANT R17, desc[UR6][R2.64+0x80] ;  /* 0x0000800602117981 */ /* 0x000f68000c1e9900 */
[----:B------:R-:W5:Y:S04]  /*1850*/  LDG.E.CONSTANT R15, desc[UR6][R2.64+0x100] ;  /* 0x00010006020f7981 */ /* 0x000f68000c1e9900 */
[----:B------:R-:W5:Y:S04]  /*1860*/  LDG.E.CONSTANT R13, desc[UR6][R2.64+0x180] ;  /* 0x00018006020d7981 */ /* 0x000f68000c1e9900 */
[----:B------:R-:W5:Y:S04]  /*1870*/  LDG.E.CONSTANT R28, desc[UR6][R2.64+0x200] ;  /* 0x00020006021c7981 */ /* 0x000f68000c1e9900 */
[----:B------:R-:W2:Y:S04]  /*1880*/  LDS R10, [R0+-0x100] ;  /* 0xffff0000000a7984 */ /* 0x000ea80000000800 */
        /* <DEDUP_REMOVED lines=8> */
[----:B------:R-:W3:Y:S01]  /*1910*/  LDS R25, [R0+-0x80] ;  /* 0xffff800000197984 */ /* 0x000ee20000000800 */
[----:B--2---:R-:W-:-:S03]  /*1920*/  FFMA R23, R10, R7, -R23 ;  /* 0x000000070a177223 */ /* 0x004fc60000000817 */
[----:B------:R0:W2:Y:S01]  /*1930*/  LDG.E.CONSTANT R10, desc[UR6][R2.64+0x580] ;  /* 0x00058006020a7981 */ /* 0x0000a2000c1e9900 */
[----:B---3--:R-:W-:-:S03]  /*1940*/  FFMA R21, R25, R7, -R21 ;  /* 0x0000000719157223 */ /* 0x008fc60000000815 */
[----:B------:R-:W4:Y:S01]  /*1950*/  LDS R25, [R0] ;  /* 0x0000000000197984 */ /* 0x000f220000000800 */
[----:B------:R-:W-:-:S05]  /*1960*/  FMUL R23, R23, R8 ;  /* 0x0000000817177220 */ /* 0x000fca0000400000 */
[----:B------:R-:W-:Y:S04]  /*1970*/  STG.E desc[UR6][R4.64+-0x100], R23 ;  /* 0xffff001704007986 */ /* 0x000fe8000c101906 */
[----:B------:R-:W5:Y:S01]  /*1980*/  LDS R23, [R0+0x180] ;  /* 0x0001800000177984 */ /* 0x000f620000000800 */
[----:B----4-:R-:W-:-:S03]  /*1990*/  FFMA R27, R25, R7, -R19 ;  /* 0x00000007191b7223 */ /* 0x010fc60000000813 */
[----:B------:R-:W1:Y:S01]  /*19a0*/  LDS R19, [R0+0x80] ;  /* 0x0000800000137984 */ /* 0x000e620000000800 */
[----:B------:R-:W-:-:S03]  /*19b0*/  FMUL R25, R21, R8 ;  /* 0x0000000815197220 */ /* 0x000fc60000400000 */
[----:B------:R-:W3:Y:S01]  /*19c0*/  LDS R21, [R0+0x100] ;  /* 0x0001000000157984 */ /* 0x000ee20000000800 */
[----:B-----5:R-:W-:-:S03]  /*19d0*/  FFMA R23, R23, R7, -R13 ;  /* 0x0000000717177223 */ /* 0x020fc6000000080d */
[----:B------:R-:W4:Y:S01]  /*19e0*/  LDS R13, [R0+0x300] ;  /* 0x00030000000d7984 */ /* 0x000f220000000800 */
[----:B-1----:R-:W-:-:S03]  /*19f0*/  FFMA R19, R19, R7, -R17 ;  /* 0x0000000713137223 */ /* 0x002fc60000000811 */
[----:B------:R-:W1:Y:S01]  /*1a00*/  LDS R17, [R0+0x200] ;  /* 0x0002000000117984 */ /* 0x000e620000000800 */
[----:B---3--:R-:W-:-:S03]  /*1a10*/  FFMA R15, R21, R7, -R15 ;  /* 0x00000007150f7223 */ /* 0x008fc6000000080f */
[----:B------:R-:W3:Y:S04]  /*1a20*/  LDS R21, [R0+0x280] ;  /* 0x0002800000157984 */ /* 0x000ee80000000800 */
[----:B------:R1:W-:Y:S01]  /*1a30*/  STG.E desc[UR6][R4.64+-0x80], R25 ;  /* 0xffff801904007986 */ /* 0x0003e2000c101906 */
[-C--:B------:R-:W-:Y:S01]  /*1a40*/  FMUL R27, R27, R8.reuse ;  /* 0x000000081b1b7220 */ /* 0x080fe20000400000 */
[-C--:B------:R-:W-:Y:S01]  /*1a50*/  FMUL R19, R19, R8.reuse ;  /* 0x0000000813137220 */ /* 0x080fe20000400000 */
[----:B------:R-:W-:Y:S01]  /*1a60*/  FMUL R29, R15, R8 ;  /* 0x000000080f1d7220 */ /* 0x000fe20000400000 */
[-C--:B----4-:R-:W-:Y:S01]  /*1a70*/  FFMA R22, R13, R7.reuse, -R22 ;  /* 0x000000070d167223 */ /* 0x090fe20000000816 */
[----:B------:R-:W4:Y:S04]  /*1a80*/  LDS R15, [R0+0x380] ;  /* 0x00038000000f7984 */ /* 0x000f280000000800 */
[----:B------:R3:W-:Y:S04]  /*1a90*/  STG.E desc[UR6][R4.64], R27 ;  /* 0x0000001b04007986 */ /* 0x0007e8000c101906 */
[----:B------:R-:W-:Y:S04]  /*1aa0*/  STG.E desc[UR6][R4.64+0x80], R19 ;  /* 0x0000801304007986 */ /* 0x000fe8000c101906 */
[----:B------:R-:W5:Y:S04]  /*1ab0*/  LDS R19, [R0+0x600] ;  /* 0x0006000000137984 */ /* 0x000f680000000800 */
[----:B------:R-:W0:Y:S01]  /*1ac0*/  LDS R13, [R0+0x680] ;  /* 0x00068000000d7984 */ /* 0x000e220000000800 */
[----:B-1----:R-:W-:-:S03]  /*1ad0*/  FFMA R25, R17, R7, -R28 ;  /* 0x0000000711197223 */ /* 0x002fc6000000081c */
[----:B------:R-:W1:Y:S01]  /*1ae0*/  LDS R17, [R0+0x400] ;  /* 0x0004000000117984 */ /* 0x000e620000000800 */
[-C--:B------:R-:W-:Y:S01]  /*1af0*/  FMUL R25, R25, R8.reuse ;  /* 0x0000000819197220 */ /* 0x080fe20000400000 */
[----:B------:R-:W-:Y:S01]  /*1b00*/  FMUL R28, R23, R8 ;  /* 0x00000008171c7220 */ /* 0x000fe20000400000 */
[----:B---3--:R-:W-:Y:S01]  /*1b10*/  FFMA R27, R21, R7, -R26 ;  /* 0x00000007151b7223 */ /* 0x008fe2000000081a */
[----:B------:R-:W3:Y:S04]  /*1b20*/  LDS R23, [R0+0x500] ;  /* 0x0005000000177984 */ /* 0x000ee80000000800 */
[----:B------:R-:W-:Y:S04]  /*1b30*/  STG.E desc[UR6][R4.64+0x200], R25 ;  /* 0x0002001904007986 */ /* 0x000fe8000c101906 */
[----:B------:R-:W3:Y:S04]  /*1b40*/  LDS R25, [R0+0x480] ;  /* 0x0004800000197984 */ /* 0x000ee80000000800 */
[----:B------:R-:W2:Y:S01]  /*1b50*/  LDS R21, [R0+0x580] ;  /* 0x0005800000157984 */ /* 0x000ea20000000800 */
[----:B------:R-:W-:-:S02]  /*1b60*/  VIADD R6, R6, 0x200 ;  /* 0x0000020006067836 */ /* 0x000fc40000000000 */
[----:B----4-:R-:W-:-:S03]  /*1b70*/  FFMA R18, R15, R7, -R18 ;  /* 0x000000070f127223 */ /* 0x010fc60000000812 */
[----:B------:R-:W-:Y:S01]  /*1b80*/  ISETP.GE.AND P1, PT, R6, R11, PT ;  /* 0x0000000b0600720c */ /* 0x000fe20003f26270 */
[----:B------:R1:W-:Y:S01]  /*1b90*/  STG.E desc[UR6][R4.64+0x100], R29 ;  /* 0x0001001d04007986 */ /* 0x0003e2000c101906 */
[-C--:B------:R-:W-:Y:S01]  /*1ba0*/  FMUL R15, R22, R8.reuse ;  /* 0x00000008160f7220 */ /* 0x080fe20000400000 */
[-C--:B-----5:R-:W-:Y:S01]  /*1bb0*/  FFMA R19, R19, R7.reuse, -R16 ;  /* 0x0000000713137223 */ /* 0x0a0fe20000000810 */
[-C--:B0-----:R-:W-:Y:S01]  /*1bc0*/  FFMA R13, R13, R7.reuse, -R14 ;  /* 0x000000070d0d7223 */ /* 0x081fe2000000080e */
[-C--:B------:R-:W-:Y:S02]  /*1bd0*/  FMUL R27, R27, R8.reuse ;  /* 0x000000081b1b7220 */ /* 0x080fe40000400000 */
[-C--:B------:R-:W-:Y:S01]  /*1be0*/  FMUL R19, R19, R8.reuse ;  /* 0x0000000813137220 */ /* 0x080fe20000400000 */
[-C--:B------:R-:W-:Y:S01]  /*1bf0*/  FMUL R13, R13, R8.reuse ;  /* 0x000000080d0d7220 */ /* 0x080fe20000400000 */
[----:B------:R0:W-:Y:S01]  /*1c00*/  STG.E desc[UR6][R4.64+0x300], R15 ;  /* 0x0003000f04007986 */ /* 0x0001e2000c101906 */
[----:B------:R-:W-:Y:S01]  /*1c10*/  IADD3 R2, P2, PT, R2, 0x800, RZ ;  /* 0x0000080002027810 */ /* 0x000fe20007f5e0ff */
[-C--:B-1----:R-:W-:Y:S01]  /*1c20*/  FFMA R29, R17, R7.reuse, -R20 ;  /* 0x00000007111d7223 */ /* 0x082fe20000000814 */
[----:B------:R-:W-:Y:S01]  /*1c30*/  FMUL R17, R18, R8 ;  /* 0x0000000812117220 */ /* 0x000fe20000400000 */
[----:B---3--:R-:W-:-:S02]  /*1c40*/  FFMA R23, R23, R7, -R12 ;  /* 0x0000000717177223 */ /* 0x008fc4000000080c */
[-C--:B------:R-:W-:Y:S02]  /*1c50*/  FMUL R29, R29, R8.reuse ;  /* 0x000000081d1d7220 */ /* 0x080fe40000400000 */
[----:B------:R-:W-:Y:S01]  /*1c60*/  FMUL R23, R23, R8 ;  /* 0x0000000817177220 */ /* 0x000fe20000400000 */
[----:B------:R-:W-:-:S04]  /*1c70*/  FFMA R25, R25, R7, -R24 ;  /* 0x0000000719197223 */ /* 0x000fc80000000818 */
[----:B------:R-:W-:Y:S01]  /*1c80*/  FMUL R25, R25, R8 ;  /* 0x0000000819197220 */ /* 0x000fe20000400000 */
[----:B------:R-:W-:Y:S01]  /*1c90*/  STG.E desc[UR6][R4.64+0x180], R28 ;  /* 0x0001801c04007986 */ /* 0x000fe2000c101906 */
[----:B------:R-:W-:Y:S01]  /*1ca0*/  IADD3.X R3, PT, PT, RZ, R3, RZ, P2, !PT ;  /* 0x00000003ff037210 */ /* 0x000fe200017fe4ff */
[----:B------:R-:W-:Y:S02]  /*1cb0*/  VIADD R0, R0, 0x800 ;  /* 0x0000080000007836 */ /* 0x000fe40000000000 */
[----:B------:R-:W-:Y:S04]  /*1cc0*/  STG.E desc[UR6][R4.64+0x280], R27 ;  /* 0x0002801b04007986 */ /* 0x000fe8000c101906 */
[----:B------:R-:W-:Y:S04]  /*1cd0*/  STG.E desc[UR6][R4.64+0x380], R17 ;  /* 0x0003801104007986 */ /* 0x000fe8000c101906 */
[----:B------:R-:W-:Y:S04]  /*1ce0*/  STG.E desc[UR6][R4.64+0x400], R29 ;  /* 0x0004001d04007986 */ /* 0x000fe8000c101906 */
[----:B------:R-:W-:Y:S04]  /*1cf0*/  STG.E desc[UR6][R4.64+0x480], R25 ;  /* 0x0004801904007986 */ /* 0x000fe8000c101906 */
[----:B------:R-:W-:Y:S04]  /*1d00*/  STG.E desc[UR6][R4.64+0x500], R23 ;  /* 0x0005001704007986 */ /* 0x000fe8000c101906 */
[----:B------:R-:W-:Y:S04]  /*1d10*/  STG.E desc[UR6][R4.64+0x600], R19 ;  /* 0x0006001304007986 */ /* 0x000fe8000c101906 */
[----:B------:R-:W-:Y:S01]  /*1d20*/  STG.E desc[UR6][R4.64+0x680], R13 ;  /* 0x0006800d04007986 */ /* 0x000fe2000c101906 */
[----:B--2---:R-:W-:Y:S01]  /*1d30*/  FFMA R21, R21, R7, -R10 ;  /* 0x0000000715157223 */ /* 0x004fe2000000080a */
[----:B------:R-:W-:-:S03]  /*1d40*/  IADD3 R10, P3, PT, R4, 0x800, RZ ;  /* 0x00000800040a7810 */ /* 0x000fc60007f7e0ff */
[----:B------:R-:W-:Y:S02]  /*1d50*/  FMUL R21, R21, R8 ;  /* 0x0000000815157220 */ /* 0x000fe40000400000 */
[----:B0-----:R-:W-:-:S03]  /*1d60*/  IMAD.X R15, RZ, RZ, R5, P3 ;  /* 0x000000ffff0f7224 */ /* 0x001fc600018e0605 */
[----:B------:R0:W-:Y:S02]  /*1d70*/  STG.E desc[UR6][R4.64+0x580], R21 ;  /* 0x0005801504007986 */ /* 0x0001e4000c101906 */
[----:B0-----:R-:W-:Y:S01]  /*1d80*/  MOV R4, R10 ;  /* 0x0000000a00047202 */ /* 0x001fe20000000f00 */
[----:B------:R-:W-:Y:S01]  /*1d90*/  IMAD.MOV.U32 R5, RZ, RZ, R15 ;  /* 0x000000ffff057224 */ /* 0x000fe200078e000f */
[----:B------:R-:W-:Y:S06]  /*1da0*/  @!P1 BRA `(.L_x_99) ;  /* 0xfffffff800989947 */ /* 0x000fec000383ffff */
.L_x_98:
[----:B------:R-:W-:Y:S05]  /*1db0*/  BSYNC.RECONVERGENT B0 ;  /* 0x0000000000007941 */ /* 0x000fea0003800200 */
.L_x_97:
[----:B------:R-:W-:Y:S01]  /*1dc0*/  IMAD.IADD R10, R9, 0x1, -R6 ;  /* 0x00000001090a7824 */ /* 0x000fe200078e0a06 */
[----:B------:R-:W-:Y:S04]  /*1dd0*/  BSSY.RECONVERGENT B0, `(.L_x_100) ;  /* 0x0000034000007945 */ /* 0x000fe80003800200 */
        /* <DEDUP_REMOVED lines=11> */
[----:B------:R-:W-:-:S02]  /*1e90*/  VIADD R6, R6, 0x100 ;  /* 0x0000010006067836 */ /* 0x000fc40000000000 */
[----:B------:R-:W2:Y:S04]  /*1ea0*/  LDS R20, [R0+-0x100] ;  /* 0xffff000000147984 */ /* 0x000ea80000000800 */
[----:B------:R-:W3:Y:S01]  /*1eb0*/  LDS R22, [R0+-0x80] ;  /* 0xffff800000167984 */ /* 0x000ee20000000800 */
[----:B0-----:R-:W-:-:S03]  /*1ec0*/  IADD3 R2, P1, PT, R2, 0x400, RZ ;  /* 0x0000040002027810 */ /* 0x001fc60007f3e0ff */
[----:B------:R-:W4:Y:S01]  /*1ed0*/  LDS R24, [R0] ;  /* 0x0000000000187984 */ /* 0x000f220000000800 */
[----:B------:R-:W-:-:S03]  /*1ee0*/  IADD3.X R3, PT, PT, RZ, R3, RZ, P1, !PT ;  /* 0x00000003ff037210 */ /* 0x000fc60000ffe4ff */
[----:B------:R-:W5:Y:S04]  /*1ef0*/  LDS R18, [R0+0x80] ;  /* 0x0000800000127984 */ /* 0x000f680000000800 */
[----:B------:R-:W0:Y:S04]  /*1f00*/  LDS R17, [R0+0x100] ;  /* 0x0001000000117984 */ /* 0x000e280000000800 */
[----:B------:R-:W1:Y:S04]  /*1f10*/  LDS R15, [R0+0x180] ;  /* 0x00018000000f7984 */ /* 0x000e680000000800 */
[----:B------:R-:W1:Y:S04]  /*1f20*/  LDS R13, [R0+0x200] ;  /* 0x00020000000d7984 */ /* 0x000e680000000800 */
[----:B------:R0:W1:Y:S02]  /*1f30*/  LDS R11, [R0+0x280] ;  /* 0x00028000000b7984 */ /* 0x0000640000000800 */
[----:B0-----:R-:W-:Y:S01]  /*1f40*/  IADD3 R0, PT, PT, R0, 0x400, RZ ;  /* 0x0000040000007810 */ /* 0x001fe20007ffe0ff */
[-C--:B--2---:R-:W-:Y:S01]  /*1f50*/  FFMA R21, R20, R7.reuse, -R21 ;  /* 0x0000000714157223 */ /* 0x084fe20000000815 */
[----:B---3--:R-:W-:-:S03]  /*1f60*/  FFMA R23, R22, R7, -R23 ;  /* 0x0000000716177223 */ /* 0x008fc60000000817 */
[-C--:B------:R-:W-:Y:S01]  /*1f70*/  FMUL R21, R21, R8.reuse ;  /* 0x0000000815157220 */ /* 0x080fe20000400000 */
[----:B----4-:R-:W-:Y:S01]  /*1f80*/  FFMA R25, R24, R7, -R25 ;  /* 0x0000000718197223 */ /* 0x010fe20000000819 */
[----:B------:R-:W-:-:S03]  /*1f90*/  FMUL R23, R23, R8 ;  /* 0x0000000817177220 */ /* 0x000fc60000400000 */
[----:B------:R0:W-:Y:S01]  /*1fa0*/  STG.E desc[UR6][R4.64+-0x100], R21 ;  /* 0xffff001504007986 */ /* 0x0001e2000c101906 */
[-C--:B-----5:R-:W-:Y:S01]  /*1fb0*/  FFMA R19, R18, R7.reuse, -R19 ;  /* 0x0000000712137223 */ /* 0x0a0fe20000000813 */
[-C--:B------:R-:W-:Y:S02]  /*1fc0*/  FMUL R25, R25, R8.reuse ;  /* 0x0000000819197220 */ /* 0x080fe40000400000 */
[----:B------:R-:W-:Y:S01]  /*1fd0*/  STG.E desc[UR6][R4.64+-0x80], R23 ;  /* 0xffff801704007986 */ /* 0x000fe2000c101906 */
[-C--:B------:R-:W-:Y:S01]  /*1fe0*/  FFMA R17, R17, R7.reuse, -R12 ;  /* 0x0000000711117223 */ /* 0x080fe2000000080c */
[-C--:B------:R-:W-:Y:S02]  /*1ff0*/  FMUL R19, R19, R8.reuse ;  /* 0x0000000813137220 */ /* 0x080fe40000400000 */
[----:B------:R-:W-:Y:S01]  /*2000*/  STG.E desc[UR6][R4.64], R25 ;  /* 0x0000001904007986 */ /* 0x000fe2000c101906 */
[-C--:B-1----:R-:W-:Y:S01]  /*2010*/  FFMA R15, R15, R7.reuse, -R10 ;  /* 0x000000070f0f7223 */ /* 0x082fe2000000080a */
[----:B------:R-:W-:Y:S01]  /*2020*/  IADD3 R10, P2, PT, R4, 0x400, RZ ;  /* 0x00000400040a7810 */ /* 0x000fe20007f5e0ff */
[-C--:B------:R-:W-:Y:S01]  /*2030*/  FMUL R17, R17, R8.reuse ;  /* 0x0000000811117220 */ /* 0x080fe20000400000 */
[----:B------:R-:W-:Y:S01]  /*2040*/  STG.E desc[UR6][R4.64+0x80], R19 ;  /* 0x0000801304007986 */ /* 0x000fe2000c101906 */
[-C--:B------:R-:W-:Y:S01]  /*2050*/  FFMA R13, R13, R7.reuse, -R16 ;  /* 0x000000070d0d7223 */ /* 0x080fe20000000810 */
[-C--:B------:R-:W-:Y:S01]  /*2060*/  FMUL R15, R15, R8.reuse ;  /* 0x000000080f0f7220 */ /* 0x080fe20000400000 */
[----:B0-----:R-:W-:Y:S01]  /*2070*/  IMAD.X R21, RZ, RZ, R5, P2 ;  /* 0x000000ffff157224 */ /* 0x001fe200010e0605 */
[----:B------:R-:W-:Y:S01]  /*2080*/  STG.E desc[UR6][R4.64+0x100], R17 ;  /* 0x0001001104007986 */ /* 0x000fe2000c101906 */
[----:B------:R-:W-:Y:S01]  /*2090*/  FFMA R11, R11, R7, -R14 ;  /* 0x000000070b0b7223 */ /* 0x000fe2000000080e */
[----:B------:R-:W-:-:S02]  /*20a0*/  FMUL R13, R13, R8 ;  /* 0x000000080d0d7220 */ /* 0x000fc40000400000 */
[----:B------:R-:W-:Y:S01]  /*20b0*/  STG.E desc[UR6][R4.64+0x180], R15 ;  /* 0x0001800f04007986 */ /* 0x000fe2000c101906 */
[----:B------:R-:W-:-:S03]  /*20c0*/  FMUL R11, R11, R8 ;  /* 0x000000080b0b7220 */ /* 0x000fc60000400000 */
[----:B------:R-:W-:Y:S04]  /*20d0*/  STG.E desc[UR6][R4.64+0x200], R13 ;  /* 0x0002000d04007986 */ /* 0x000fe8000c101906 */
[----:B------:R0:W-:Y:S02]  /*20e0*/  STG.E desc[UR6][R4.64+0x280], R11 ;  /* 0x0002800b04007986 */ /* 0x0001e4000c101906 */
[----:B0-----:R-:W-:Y:S02]  /*20f0*/  IMAD.MOV.U32 R4, RZ, RZ, R10 ;  /* 0x000000ffff047224 */ /* 0x001fe400078e000a */
[----:B------:R-:W-:-:S07]  /*2100*/  IMAD.MOV.U32 R5, RZ, RZ, R21 ;  /* 0x000000ffff057224 */ /* 0x000fce00078e0015 */
.L_x_101:
[----:B------:R-:W-:Y:S05]  /*2110*/  BSYNC.RECONVERGENT B0 ;  /* 0x0000000000007941 */ /* 0x000fea0003800200 */
.L_x_100:
[----:B------:R-:W-:-:S13]  /*2120*/  ISETP.LT.OR P0, PT, R6, R9, P0 ;  /* 0x000000090600720c */ /* 0x000fda0000701670 */
[----:B------:R-:W-:Y:S05]  /*2130*/  @!P0 EXIT ;  /* 0x000000000000894d */ /* 0x000fea0003800000 */
[----:B------:R-:W2:Y:S04]  /*2140*/  LDG.E.CONSTANT R9, desc[UR6][R2.64+-0x100] ;  /* 0xffff000602097981 */ /* 0x000ea8000c1e9900 */
[----:B------:R-:W3:Y:S04]  /*2150*/  LDG.E.CONSTANT R11, desc[UR6][R2.64+-0x80] ;  /* 0xffff8006020b7981 */ /* 0x000ee8000c1e9900 */
[----:B------:R-:W4:Y:S04]  /*2160*/  LDG.E.CONSTANT R13, desc[UR6][R2.64] ;  /* 0x00000006020d7981 */ /* 0x000f28000c1e9900 */
[----:B------:R-:W5:Y:S04]  /*2170*/  LDG.E.CONSTANT R15, desc[UR6][R2.64+0x80] ;  /* 0x00008006020f7981 */ /* 0x000f68000c1e9900 */
[----:B------:R-:W2:Y:S04]  /*2180*/  LDS R6, [R0+-0x100] ;  /* 0xffff000000067984 */ /* 0x000ea80000000800 */
[----:B------:R-:W3:Y:S04]  /*2190*/  LDS R10, [R0+-0x80] ;  /* 0xffff8000000a7984 */ /* 0x000ee80000000800 */
[----:B------:R-:W4:Y:S04]  /*21a0*/  LDS R12, [R0] ;  /* 0x00000000000c7984 */ /* 0x000f280000000800 */
[----:B------:R-:W5:Y:S01]  /*21b0*/  LDS R14, [R0+0x80] ;  /* 0x00008000000e7984 */ /* 0x000f620000000800 */
[-C--:B--2---:R-:W-:Y:S01]  /*21c0*/  FFMA R9, R6, R7.reuse, -R9 ;  /* 0x0000000706097223 */ /* 0x084fe20000000809 */
[----:B---3--:R-:W-:-:S03]  /*21d0*/  FFMA R11, R10, R7, -R11 ;  /* 0x000000070a0b7223 */ /* 0x008fc6000000080b */
[-C--:B------:R-:W-:Y:S01]  /*21e0*/  FMUL R9, R9, R8.reuse ;  /* 0x0000000809097220 */ /* 0x080fe20000400000 */
[----:B----4-:R-:W-:Y:S01]  /*21f0*/  FFMA R13, R12, R7, -R13 ;  /* 0x000000070c0d7223 */ /* 0x010fe2000000080d */
[----:B------:R-:W-:-:S03]  /*2200*/  FMUL R11, R11, R8 ;  /* 0x000000080b0b7220 */ /* 0x000fc60000400000 */
[----:B------:R-:W-:Y:S01]  /*2210*/  STG.E desc[UR6][R4.64+-0x100], R9 ;  /* 0xffff000904007986 */ /* 0x000fe2000c101906 */
[----:B-----5:R-:W-:Y:S01]  /*2220*/  FFMA R15, R14, R7, -R15 ;  /* 0x000000070e0f7223 */ /* 0x020fe2000000080f */
[-C--:B------:R-:W-:Y:S02]  /*2230*/  FMUL R13, R13, R8.reuse ;  /* 0x000000080d0d7220 */ /* 0x080fe40000400000 */
[----:B------:R-:W-:Y:S01]  /*2240*/  STG.E desc[UR6][R4.64+-0x80], R11 ;  /* 0xffff800b04007986 */ /* 0x000fe2000c101906 */
[----:B------:R-:W-:-:S03]  /*2250*/  FMUL R15, R15, R8 ;  /* 0x000000080f0f7220 */ /* 0x000fc60000400000 */
[----:B------:R-:W-:Y:S04]  /*2260*/  STG.E desc[UR6][R4.64], R13 ;  /* 0x0000000d04007986 */ /* 0x000fe8000c101906 */
[----:B------:R-:W-:Y:S01]  /*2270*/  STG.E desc[UR6][R4.64+0x80], R15 ;  /* 0x0000800f04007986 */ /* 0x000fe2000c101906 */
[----:B------:R-:W-:Y:S05]  /*2280*/  EXIT ;  /* 0x000000000000794d */ /* 0x000fea0003800000 */
        .weak           $__internal_3_$__cuda_sm20_rcp_rn_f32_slowpath
        .type           $__internal_3_$__cuda_sm20_rcp_rn_f32_slowpath,@function
        .size           $__internal_3_$__cuda_sm20_rcp_rn_f32_slowpath,($__internal_4_$__cuda_sm3x_div_rn_noftz_f32_slowpath - $__internal_3_$__cuda_sm20_rcp_rn_f32_slowpath)
$__internal_3_$__cuda_sm20_rcp_rn_f32_slowpath:
[----:B------:R-:W-:-:S04]  /*2290*/  SHF.L.U32 R0, R10, 0x1, RZ ;  /* 0x000000010a007819 */ /* 0x000fc800000006ff */
[----:B------:R-:W-:Y:S01]  /*22a0*/  SHF.R.U32.HI R11, RZ, 0x18, R0 ;  /* 0x00000018ff0b7819 */ /* 0x000fe20000011600 */
[----:B------:R-:W-:-:S03]  /*22b0*/  IMAD.MOV.U32 R0, RZ, RZ, R10 ;  /* 0x000000ffff007224 */ /* 0x000fc600078e000a */
[----:B------:R-:W-:-:S13]  /*22c0*/  ISETP.NE.U32.AND P0, PT, R11, RZ, PT ;  /* 0x000000ff0b00720c */ /* 0x000fda0003f05070 */
[----:B------:R-:W-:Y:S05]  /*22d0*/  @P0 BRA `(.L_x_102) ;  /* 0x00000000002c0947 */ /* 0x000fea0003800000 */
[----:B------:R-:W-:-:S05]  /*22e0*/  IMAD.SHL.U32 R3, R0, 0x2, RZ ;  /* 0x0000000200037824 */ /* 0x000fca00078e00ff */
[----:B------:R-:W-:-:S13]  /*22f0*/  ISETP.NE.AND P0, PT, R3, RZ, PT ;  /* 0x000000ff0300720c */ /* 0x000fda0003f05270 */
[----:B------:R0:W1:Y:S01]  /*2300*/  @!P0 MUFU.RCP R3, R0 ;  /* 0x0000000000038308 */ /* 0x0000620000001000 */
[----:B------:R-:W-:Y:S05]  /*2310*/  @!P0 BRA `(.L_x_103) ;  /* 0x0000000000a48947 */ /* 0x000fea0003800000 */
[----:B------:R-:W-:-:S04]  /*2320*/  FFMA R7, R0, 1.84467440737095516160e+19, RZ ;  /* 0x5f80000000077823 */ /* 0x000fc800000000ff */
[----:B0-----:R-:W1:Y:S02]  /*2330*/  MUFU.RCP R0, R7 ;  /* 0x0000000700007308 */ /* 0x001e640000001000 */
[----:B-1----:R-:W-:-:S04]  /*2340*/  FFMA R3, R7, R0, -1 ;  /* 0xbf80000007037423 */ /* 0x002fc80000000000 */
[----:B------:R-:W-:-:S04]  /*2350*/  FADD.FTZ R3, -R3, -RZ ;  /* 0x800000ff03037221 */ /* 0x000fc80000010100 */
[----:B------:R-:W-:-:S04]  /*2360*/  FFMA R0, R0, R3, R0 ;  /* 0x0000000300007223 */ /* 0x000fc80000000000 */
[----:B------:R-:W-:Y:S01]  /*2370*/  FFMA R3, R0, 1.84467440737095516160e+19, RZ ;  /* 0x5f80000000037823 */ /* 0x000fe200000000ff */
[----:B------:R-:W-:Y:S06]  /*2380*/  BRA `(.L_x_103) ;  /* 0x0000000000887947 */ /* 0x000fec0003800000 */
.L_x_102:
[----:B------:R-:W-:-:S04]  /*2390*/  IADD3 R13, PT, PT, R11, -0xfd, RZ ;  /* 0xffffff030b0d7810 */ /* 0x000fc80007ffe0ff */
[----:B------:R-:W-:-:S13]  /*23a0*/  ISETP.GT.U32.AND P0, PT, R13, 0x1, PT ;  /* 0x000000010d00780c */ /* 0x000fda0003f04070 */
[----:B------:R-:W-:Y:S05]  /*23b0*/  @P0 BRA `(.L_x_104) ;  /* 0x0000000000780947 */ /* 0x000fea0003800000 */
[----:B------:R-:W-:Y:S01]  /*23c0*/  LOP3.LUT R3, R0, 0x7fffff, RZ, 0xc0, !PT ;  /* 0x007fffff00037812 */ /* 0x000fe200078ec0ff */
[----:B------:R-:W-:-:S03]  /*23d0*/  IMAD.MOV.U32 R12, RZ, RZ, 0x3 ;  /* 0x00000003ff0c7424 */ /* 0x000fc600078e00ff */
[----:B------:R-:W-:Y:S02]  /*23e0*/  LOP3.LUT R3, R3, 0x3f800000, RZ, 0xfc, !PT ;  /* 0x3f80000003037812 */ /* 0x000fe400078efcff */
[----:B------:R-:W-:Y:S02]  /*23f0*/  SHF.L.U32 R12, R12, R13, RZ ;  /* 0x0000000d0c0c7219 */ /* 0x000fe400000006ff */
[----:B------:R-:W0:Y:S02]  /*2400*/  MUFU.RCP R10, R3 ;  /* 0x00000003000a7308 */ /* 0x000e240000001000 */
        /* <DEDUP_REMOVED lines=11> */
[----:B------:R-:W-:Y:S01]  /*24c0*/  LOP3.LUT P1, RZ, R10, R13, R7, 0xf8, !PT ;  /* 0x0000000d0aff7212 */ /* 0x000fe2000782f807 */
[----:B------:R-:W-:Y:S01]  /*24d0*/  VIADD R10, R11, 0xffffff04 ;  /* 0xffffff040b0a7836 */ /* 0x000fe20000000000 */
[C---:B------:R-:W-:Y:S02]  /*24e0*/  LOP3.LUT P0, RZ, R12.reuse, 0x1, RZ, 0xc0, !PT ;  /* 0x000000010cff7812 */ /* 0x040fe4000780c0ff */
[----:B------:R-:W-:-:S04]  /*24f0*/  LOP3.LUT P3, RZ, R12, 0x2, RZ, 0xc0, !PT ;  /* 0x000000020cff7812 */ /* 0x000fc8000786c0ff */
[----:B------:R-:W-:Y:S02]  /*2500*/  PLOP3.LUT P0, PT, P0, P1, P3, 0xe0, 0x0 ;  /* 0x000000000000781c */ /* 0x000fe40000703c30 */
[----:B------:R-:W-:Y:S02]  /*2510*/  LOP3.LUT P1, RZ, R0, 0x7fffff, RZ, 0xc0, !PT ;  /* 0x007fffff00ff7812 */ /* 0x000fe4000782c0ff */
[----:B------:R-:W-:-:S04]  /*2520*/  SEL R3, RZ, 0x1, !P0 ;  /* 0x00000001ff037807 */ /* 0x000fc80004000000 */
[----:B------:R-:W-:-:S04]  /*2530*/  IADD3 R3, PT, PT, -R3, RZ, RZ ;  /* 0x000000ff03037210 */ /* 0x000fc80007ffe1ff */
[----:B------:R-:W-:Y:S02]  /*2540*/  ISETP.GE.AND P0, PT, R3, RZ, PT ;  /* 0x000000ff0300720c */ /* 0x000fe40003f06270 */
[----:B------:R-:W-:-:S11]  /*2550*/  SHF.R.U32.HI R3, RZ, R10, R7 ;  /* 0x0000000aff037219 */ /* 0x000fd60000011607 */
[----:B------:R-:W-:-:S05]  /*2560*/  @!P0 VIADD R3, R3, 0x1 ;  /* 0x0000000103038836 */ /* 0x000fca0000000000 */
[----:B------:R-:W-:-:S04]  /*2570*/  @!P1 SHF.L.U32 R3, R3, 0x1, RZ ;  /* 0x0000000103039819 */ /* 0x000fc800000006ff */
[----:B------:R-:W-:Y:S01]  /*2580*/  LOP3.LUT R3, R3, 0x80000000, R0, 0xf8, !PT ;  /* 0x8000000003037812 */ /* 0x000fe200078ef800 */
[----:B------:R-:W-:Y:S06]  /*2590*/  BRA `(.L_x_103) ;  /* 0x0000000000047947 */ /* 0x000fec0003800000 */
.L_x_104:
[----:B------:R2:W3:Y:S02]  /*25a0*/  MUFU.RCP R3, R0 ;  /* 0x0000000000037308 */ /* 0x0004e40000001000 */
.L_x_103:
[----:B------:R-:W-:-:S04]  /*25b0*/  IMAD.MOV.U32 R9, RZ, RZ, 0x0 ;  /* 0x00000000ff097424 */ /* 0x000fc800078e00ff */
[----:B0123--:R-:W-:Y:S05]  /*25c0*/  RET.REL.NODEC R8 `(_Z34cross_entropy_loss_back_f32_kernelILb1EEvPKfS1_S1_Pfii) ;  /* 0xffffffd8088c7950 */ /* 0x00ffea0003c3ffff */
        .weak           $__internal_4_$__cuda_sm3x_div_rn_noftz_f32_slowpath
        .type           $__internal_4_$__cuda_sm3x_div_rn_noftz_f32_slowpath,@function
        .size           $__internal_4_$__cuda_sm3x_div_rn_noftz_f32_slowpath,(.L_x_154 - $__internal_4_$__cuda_sm3x_div_rn_noftz_f32_slowpath)
$__internal_4_$__cuda_sm3x_div_rn_noftz_f32_slowpath:
        /* <DEDUP_REMOVED lines=35> */
.L_x_105:
[----:B------:R-:W-:Y:S02]  /*2800*/  LEA R0, R10, 0xc0800000, 0x17 ;  /* 0xc08000000a007811 */ /* 0x000fe400078eb8ff */
[----:B------:R-:W-:-:S03]  /*2810*/  IADD3 R11, PT, PT, R11, -0x7f, RZ ;  /* 0xffffff810b0b7810 */ /* 0x000fc60007ffe0ff */
[----:B------:R-:W-:Y:S01]  /*2820*/  IMAD.IADD R13, R13, 0x1, -R0 ;  /* 0x000000010d0d7824 */ /* 0x000fe200078e0a00 */
[C---:B------:R-:W-:Y:S01]  /*2830*/  IADD3 R10, PT, PT, R11.reuse, 0x7f, -R10 ;  /* 0x0000007f0b0a7810 */ /* 0x040fe20007ffe80a */
[----:B------:R-:W-:Y:S02]  /*2840*/  IMAD R0, R11, -0x800000, R12 ;  /* 0xff8000000b007824 */ /* 0x000fe400078e020c */
[----:B------:R-:W0:Y:S01]  /*2850*/  MUFU.RCP R3, R13 ;  /* 0x0000000d00037308 */ /* 0x000e220000001000 */
[----:B------:R-:W-:Y:S01]  /*2860*/  FADD.FTZ R15, -R13, -RZ ;  /* 0x800000ff0d0f7221 */ /* 0x000fe20000010100 */
[----:B------:R-:W-:-:S03]  /*2870*/  IMAD.IADD R10, R10, 0x1, R9 ;  /* 0x000000010a0a7824 */ /* 0x000fc600078e0209 */
        /* <DEDUP_REMOVED lines=26> */
[----:B------:R-:W-:Y:S01]  /*2a20*/  IADD3 R12, PT, PT, R11, 0x20, RZ ;  /* 0x000000200b0c7810 */ /* 0x000fe20007ffe0ff */
[----:B------:R-:W-:Y:S01]  /*2a30*/  IMAD.MOV R11, RZ, RZ, -R11 ;  /* 0x000000ffff0b7224 */ /* 0x000fe200078e0a0b */
        /* <DEDUP_REMOVED lines=14> */
.L_x_111:
[----:B------:R-:W-:-:S04]  /*2b20*/  LOP3.LUT R0, R0, 0x80000000, RZ, 0xc0, !PT ;  /* 0x8000000000007812 */ /* 0x000fc800078ec0ff */
[----:B------:R-:W-:Y:S01]  /*2b30*/  LOP3.LUT R0, R0, 0x7f800000, RZ, 0xfc, !PT ;  /* 0x7f80000000007812 */ /* 0x000fe200078efcff */
[----:B------:R-:W-:Y:S06]  /*2b40*/  BRA `(.L_x_112) ;  /* 0x0000000000287947 */ /* 0x000fec0003800000 */
.L_x_110:
[----:B------:R-:W-:Y:S01]  /*2b50*/  IMAD R0, R10, 0x800000, R0 ;  /* 0x008000000a007824 */ /* 0x000fe200078e0200 */
[----:B------:R-:W-:Y:S06]  /*2b60*/  BRA `(.L_x_112) ;  /* 0x0000000000207947 */ /* 0x000fec0003800000 */
.L_x_109:
[----:B------:R-:W-:-:S04]  /*2b70*/  LOP3.LUT R0, R13, 0x80000000, R12, 0x48, !PT ;  /* 0x800000000d007812 */ /* 0x000fc800078e480c */
[----:B------:R-:W-:Y:S01]  /*2b80*/  LOP3.LUT R0, R0, 0x7f800000, RZ, 0xfc, !PT ;  /* 0x7f80000000007812 */ /* 0x000fe200078efcff */
[----:B------:R-:W-:Y:S06]  /*2b90*/  BRA `(.L_x_112) ;  /* 0x0000000000147947 */ /* 0x000fec0003800000 */
.L_x_108:
[----:B------:R-:W-:Y:S01]  /*2ba0*/  LOP3.LUT R0, R13, 0x80000000, R12, 0x48, !PT ;  /* 0x800000000d007812 */ /* 0x000fe200078e480c */
[----:B------:R-:W-:Y:S06]  /*2bb0*/  BRA `(.L_x_112) ;  /* 0x00000000000c7947 */ /* 0x000fec0003800000 */
.L_x_107:
[----:B------:R-:W0:Y:S01]  /*2bc0*/  MUFU.RSQ R0, -QNAN ;  /* 0xffc0000000007908 */ /* 0x000e220000001400 */
[----:B------:R-:W-:Y:S05]  /*2bd0*/  BRA `(.L_x_112) ;  /* 0x0000000000047947 */ /* 0x000fea0003800000 */
.L_x_106:
[----:B------:R-:W-:-:S07]  /*2be0*/  FADD.FTZ R0, R0, R3 ;  /* 0x0000000300007221 */ /* 0x000fce0000010000 */
.L_x_112:
[----:B------:R-:W-:-:S04]  /*2bf0*/  HFMA2 R9, -RZ, RZ, 0, 0 ;  /* 0x00000000ff097431 */ /* 0x000fc800000001ff */
[----:B0-----:R-:W-:Y:S05]  /*2c00*/  RET.REL.NODEC R8 `(_Z34cross_entropy_loss_back_f32_kernelILb1EEvPKfS1_S1_Pfii) ;  /* 0xffffffd008fc7950 */ /* 0x001fea0003c3ffff */
.L_x_113:
        /* <DEDUP_REMOVED lines=15> */
.L_x_154:


//--------------------- .text._Z29cross_entropy_loss_f32_kernelILb1EEvPKfS1_Pfii --------------------------
	.section	.text._Z29cross_entropy_loss_f32_kernelILb1EEvPKfS1_Pfii,"ax",@progbits
	.align	128
        .global         _Z29cross_entropy_loss_f32_kernelILb1EEvPKfS1_Pfii
        .type           _Z29cross_entropy_loss_f32_kernelILb1EEvPKfS1_Pfii,@function
        .size           _Z29cross_entropy_loss_f32_kernelILb1EEvPKfS1_Pfii,(.L_x_155 - _Z29cross_entropy_loss_f32_kernelILb1EEvPKfS1_Pfii)
        .other          _Z29cross_entropy_loss_f32_kernelILb1EEvPKfS1_Pfii,@"STO_CUDA_ENTRY STV_DEFAULT"
_Z29cross_entropy_loss_f32_kernelILb1EEvPKfS1_Pfii:
.text._Z29cross_entropy_loss_f32_kernelILb1EEvPKfS1_Pfii:
        /* <DEDUP_REMOVED lines=21> */
[C---:B------:R-:W-:Y:S02]  /*0150*/  LOP3.LUT R6, R7.reuse, 0x60, RZ, 0xc0, !PT ;  /* 0x0000006007067812 */ /* 0x040fe400078ec0ff */
[----:B------:R-:W-:Y:S02]  /*0160*/  ISETP.GE.U32.AND P0, PT, R7, 0x60, PT ;  /* 0x000000600700780c */ /* 0x000fe40003f06070 */
[----:B------:R-:W-:-:S13]  /*0170*/  ISETP.NE.AND P2, PT, R6, 0x60, PT ;  /* 0x000000600600780c */ /* 0x000fda0003f45270 */
        /* <DEDUP_REMOVED lines=8> */
[----:B------:R-:W-:-:S04]  /*0200*/  LOP3.LUT R7, R7, 0x3, RZ, 0xc0, !PT ;  /* 0x0000000307077812 */ /* 0x000fc800078ec0ff */
[----:B------:R-:W-:Y:S02]  /*0210*/  IADD3 R12, PT, PT, -R7, RZ, RZ ;  /* 0x000000ff070c7210 */ /* 0x000fe40007ffe1ff */
[----:B-1----:R-:W-:-:S04]  /*0220*/  LEA R13, P2, R14, UR10, 0x2 ;  /* 0x0000000a0e0d7c11 */ /* 0x002fc8000f8410ff */
[----:B------:R-:W-:Y:S01]  /*0230*/  LEA.HI.X R14, R14, UR11, R9, 0x2, P2 ;  /* 0x0000000b0e0e7c11 */ /* 0x000fe200090f1409 */
[----:B0-----:R-:W-:Y:S01]  /*0240*/  ULEA UR4, UR5, UR4, 0x18 ;  /* 0x0000000405047291 */ /* 0x001fe2000f8ec0ff */
[----:B------:R-:W-:-:S05]  /*0250*/  IMAD.MOV.U32 R9, RZ, RZ, R5 ;  /* 0x000000ffff097224 */ /* 0x000fca00078e0005 */
[----:B------:R-:W-:-:S07]  /*0260*/  LEA R11, R5, UR4, 0x2 ;  /* 0x00000004050b7c11 */ /* 0x000fce000f8e10ff */
.L_x_118:
[----:B------:R-:W-:Y:S01]  /*0270*/  IMAD.MOV.U32 R6, RZ, RZ, R13 ;  /* 0x000000ffff067224 */ /* 0x000fe200078e000d */
[----:B------:R-:W-:-:S05]  /*0280*/  MOV R7, R14 ;  /* 0x0000000e00077202 */ /* 0x000fca0000000f00 */
[----:B------:R-:W2:Y:S01]  /*0290*/  LDG.E.CONSTANT R6, desc[UR6][R6.64] ;  /* 0x0000000606067981 */ /* 0x000ea2000c1e9900 */
[----:B------:R-:W-:Y:S01]  /*02a0*/  VIADD R12, R12, 0x1 ;  /* 0x000000010c0c7836 */ /* 0x000fe20000000000 */
[----:B------:R-:W-:Y:S02]  /*02b0*/  IADD3 R13, P3, PT, R13, 0x80, RZ ;  /* 0x000000800d0d7810 */ /* 0x000fe40007f7e0ff */
[----:B------:R-:W-:Y:S02]  /*02c0*/  IADD3 R9, PT, PT, R9, 0x20, RZ ;  /* 0x0000002009097810 */ /* 0x000fe40007ffe0ff */
[----:B------:R-:W-:Y:S01]  /*02d0*/  ISETP.NE.AND P2, PT, R12, RZ, PT ;  /* 0x000000ff0c00720c */ /* 0x000fe20003f45270 */
[----:B------:R-:W-:Y:S01]  /*02e0*/  IMAD.X R14, RZ, RZ, R14, P3 ;  /* 0x000000ffff0e7224 */ /* 0x000fe200018e060e */
[----:B--2---:R0:W-:Y:S01]  /*02f0*/  STS [R11], R6 ;  /* 0x000000060b007388 */ /* 0x0041e20000000800 */
[----:B------:R-:W-:Y:S02]  /*0300*/  FMNMX R10, R6, R10, !PT ;  /* 0x0000000a060a7209 */ /* 0x000fe40007800000 */
[----:B0-----:R-:W-:-:S08]  /*0310*/  IADD3 R11, PT, PT, R11, 0x80, RZ ;  /* 0x000000800b0b7810 */ /* 0x001fd00007ffe0ff */
[----:B------:R-:W-:Y:S05]  /*0320*/  @P2 BRA `(.L_x_118) ;  /* 0xfffffffc00d02947 */ /* 0x000fea000383ffff */
.L_x_117:
[----:B------:R-:W-:Y:S05]  /*0330*/  BSYNC.RECONVERGENT B1 ;  /* 0x0000000000017941 */ /* 0x000fea0003800200 */
.L_x_116:
[----:B------:R-:W-:Y:S05]  /*0340*/  @!P0 BRA `(.L_x_115) ;  /* 0x0000000400b08947 */ /* 0x000fea0003800000 */
[----:B------:R-:W0:Y:S01]  /*0350*/  S2UR UR5, SR_CgaCtaId ;  /* 0x00000000000579c3 */ /* 0x000e220000008800 */
[----:B------:R-:W1:Y:S01]  /*0360*/  LDCU.64 UR10, c[0x0][0x380] ;  /* 0x00007000ff0a77ac */ /* 0x000e620008000a00 */
[C---:B------:R-:W-:Y:S01]  /*0370*/  IADD3 R11, PT, PT, -R9.reuse, R8, RZ ;  /* 0x00000008090b7210 */ /* 0x040fe20007ffe1ff */
[----:B------:R-:W-:Y:S01]  /*0380*/  BSSY.RECONVERGENT B1, `(.L_x_119) ;  /* 0x000003e000017945 */ /* 0x000fe20003800200 */
[----:B------:R-:W-:Y:S01]  /*0390*/  IADD3 R7, P0, PT, R9, R2, RZ ;  /* 0x0000000209077210 */ /* 0x000fe20007f1e0ff */
[----:B------:R-:W-:Y:S01]  /*03a0*/  UMOV UR4, 0x400 ;  /* 0x0000040000047882 */ /* 0x000fe20000000000 */
[----:B------:R-:W-:-:S03]  /*03b0*/  ISETP.GT.AND P2, PT, R11, 0x180, PT ;  /* 0x000001800b00780c */ /* 0x000fc60003f44270 */
[----:B------:R-:W-:Y:S01]  /*03c0*/  IMAD.X R12, RZ, RZ, R4, P0 ;  /* 0x000000ffff0c7224 */ /* 0x000fe200000e0604 */
[----:B-1----:R-:W-:-:S04]  /*03d0*/  LEA R6, P0, R7, UR10, 0x2 ;  /* 0x0000000a07067c11 */ /* 0x002fc8000f8010ff */
[----:B------:R-:W-:Y:S01]  /*03e0*/  LEA.HI.X R7, R7, UR11, R12, 0x2, P0 ;  /* 0x0000000b07077c11 */ /* 0x000fe200080f140c */
[----:B0-----:R-:W-:Y:S01]  /*03f0*/  ULEA UR4, UR5, UR4, 0x18 ;  /* 0x0000000405047291 */ /* 0x001fe2000f8ec0ff */
[----:B------:R-:W-:-:S05]  /*0400*/  IADD3 R6, P0, PT, R6, 0x100, RZ ;  /* 0x0000010006067810 */ /* 0x000fca0007f1e0ff */
[----:B------:R-:W-:Y:S01]  /*0410*/  LEA R11, R9, UR4, 0x2 ;  /* 0x00000004090b7c11 */ /* 0x000fe2000f8e10ff */
[----:B------:R-:W-:Y:S01]  /*0420*/  IMAD.X R7, RZ, RZ, R7, P0 ;  /* 0x000000ffff077224 */ /* 0x000fe200000e0607 */
[----:B------:R-:W-:Y:S02]  /*0430*/  PLOP3.LUT P0, PT, PT, PT, PT, 0x80, 0x8 ;  /* 0x000000000008781c */ /* 0x000fe40003f0f070 */
[----:B------:R-:W-:Y:S01]  /*0440*/  IADD3 R11, PT, PT, R11, 0x100, RZ ;  /* 0x000001000b0b7810 */ /* 0x000fe20007ffe0ff */
[----:B------:R-:W-:Y:S10]  /*0450*/  @!P2 BRA `(.L_x_120) ;  /* 0x0000000000c0a947 */ /* 0x000ff40003800000 */
[----:B------:R-:W-:Y:S01]  /*0460*/  PLOP3.LUT P0, PT, PT, PT, PT, 0x8, 0x80 ;  /* 0x000000000080781c */ /* 0x000fe20003f0e170 */
[----:B------:R-:W-:-:S12]  /*0470*/  VIADD R12, R8, 0xfffffe80 ;  /* 0xfffffe80080c7836 */ /* 0x000fd80000000000 */
.L_x_121:
        /* <DEDUP_REMOVED lines=14> */
[----:B--2---:R0:W-:Y:S01]  /*0560*/  STS [R11+-0x100], R17 ;  /* 0xffff00110b007388 */ /* 0x0041e20000000800 */
[----:B---3--:R-:W-:-:S03]  /*0570*/  FMNMX3 R23, R10, R17, R22, !PT ;  /* 0x000000110a177276 */ /* 0x008fc60007800016 */
[----:B------:R-:W2:Y:S04]  /*0580*/  LDG.E.CONSTANT R10, desc[UR6][R6.64+0x480] ;  /* 0x00048006060a7981 */ /* 0x000ea8000c1e9900 */
[----:B0-----:R0:W3:Y:S01]  /*0590*/  LDG.E.CONSTANT R17, desc[UR6][R6.64+0x600] ;  /* 0x0006000606117981 */ /* 0x0010e2000c1e9900 */
[----:B----4-:R-:W-:Y:S02]  /*05a0*/  FMNMX3 R23, R23, R15, R16, !PT ;  /* 0x0000000f17177276 */ /* 0x010fe40007800010 */
[----:B------:R-:W-:Y:S02]  /*05b0*/  IADD3 R9, PT, PT, R9, 0x200, RZ ;  /* 0x0000020009097810 */ /* 0x000fe40007ffe0ff */
[----:B-----5:R-:W-:Y:S02]  /*05c0*/  FMNMX3 R23, R23, R13, R14, !PT ;  /* 0x0000000d17177276 */ /* 0x020fe4000780000e */
[----:B------:R-:W-:-:S02]  /*05d0*/  ISETP.GE.AND P2, PT, R9, R12, PT ;  /* 0x0000000c0900720c */ /* 0x000fc40003f46270 */
        /* <DEDUP_REMOVED lines=19> */
[----:B------:R-:W-:-:S03]  /*0710*/  FMNMX3 R23, R23, R19, R20, !PT ;  /* 0x0000001317177276 */ /* 0x000fc60007800014 */
[----:B---3--:R1:W-:Y:S01]  /*0720*/  STS [R11+0x600], R17 ;  /* 0x000600110b007388 */ /* 0x0083e20000000800 */
[----:B0-----:R-:W-:Y:S02]  /*0730*/  FMNMX3 R10, R23, R17, R18, !PT ;  /* 0x00000011170a7276 */ /* 0x001fe40007800012 */
[----:B-1----:R-:W-:Y:S01]  /*0740*/  IADD3 R11, PT, PT, R11, 0x800, RZ ;  /* 0x000008000b0b7810 */ /* 0x002fe20007ffe0ff */
[----:B------:R-:W-:Y:S06]  /*0750*/  @!P2 BRA `(.L_x_121) ;  /* 0xfffffffc0048a947 */ /* 0x000fec000383ffff */
.L_x_120:
[----:B------:R-:W-:Y:S05]  /*0760*/  BSYNC.RECONVERGENT B1 ;  /* 0x0000000000017941 */ /* 0x000fea0003800200 */
.L_x_119:
        /* <DEDUP_REMOVED lines=14> */
[----:B0-----:R-:W-:-:S04]  /*0850*/  IADD3 R6, P2, PT, R6, 0x400, RZ ;  /* 0x0000040006067810 */ /* 0x001fc80007f5e0ff */
[----:B------:R-:W-:Y:S01]  /*0860*/  IADD3.X R7, PT, PT, RZ, R7, RZ, P2, !PT ;  /* 0x00000007ff077210 */ /* 0x000fe200017fe4ff */
        /* <DEDUP_REMOVED lines=13> */
.L_x_123:
[----:B------:R-:W-:Y:S05]  /*0940*/  BSYNC.RECONVERGENT B1 ;  /* 0x0000000000017941 */ /* 0x000fea0003800200 */
.L_x_122:
        /* <DEDUP_REMOVED lines=12> */
.L_x_115:
[----:B------:R-:W-:Y:S05]  /*0a10*/  BSYNC.RECONVERGENT B0 ;  /* 0x0000000000007941 */ /* 0x000fea0003800200 */
.L_x_114:
[----:B------:R-:W1:Y:S01]  /*0a20*/  SHFL.DOWN PT, R7, R10, 0x10, 0x1f ;  /* 0x0a001f000a077f89 */ /* 0x000e6200000e0000 */
[----:B------:R-:W-:Y:S01]  /*0a30*/  BSSY.RECONVERGENT B0, `(.L_x_124) ;  /* 0x0000082000007945 */ /* 0x000fe20003800200 */
[----:B------:R-:W-:Y:S01]  /*0a40*/  BAR.SYNC.DEFER_BLOCKING 0x0 ;  /* 0x0000000000007b1d */ /* 0x000fe20000010000 */
[----:B-1----:R-:W-:Y:S01]  /*0a50*/  FMNMX R7, R7, R10, !PT ;  /* 0x0000000a07077209 */ /* 0x002fe20007800000 */
        /* <DEDUP_REMOVED lines=15> */
[----:B------:R-:W-:-:S04]  /*0b50*/  IADD3 R7, PT, PT, R7, R8, RZ ;  /* 0x0000000807077210 */ /* 0x000fc80007ffe0ff */
[C---:B------:R-:W-:Y:S02]  /*0b60*/  ISETP.GE.U32.AND P0, PT, R7.reuse, 0x60, PT ;  /* 0x000000600700780c */ /* 0x040fe40003f06070 */
[----:B------:R-:W-:-:S04]  /*0b70*/  LEA.HI R12, R7, 0x1, RZ, 0x1b ;  /* 0x00000001070c7811 */ /* 0x000fc800078fd8ff */
[----:B------:R-:W-:-:S07]  /*0b80*/  LOP3.LUT P2, R21, R12, 0x3, RZ, 0xc0, !PT ;  /* 0x000000030c157812 */ /* 0x000fce000784c0ff */
[----:B------:R-:W-:Y:S06]  /*0b90*/  @!P0 BRA `(.L_x_127) ;  /* 0x0000000000e08947 */ /* 0x000fec0003800000 */
[----:B------:R-:W1:Y:S01]  /*0ba0*/  S2UR UR5, SR_CgaCtaId ;  /* 0x00000000000579c3 */ /* 0x000e620000008800 */
[----:B------:R-:W-:Y:S01]  /*0bb0*/  UMOV UR4, 0x400 ;  /* 0x0000040000047882 */ /* 0x000fe20000000000 */
[----:B------:R-:W-:Y:S01]  /*0bc0*/  LOP3.LUT R12, R12, 0xffffffc, RZ, 0xc0, !PT ;  /* 0x0ffffffc0c0c7812 */ /* 0x000fe200078ec0ff */
[----:B------:R-:W-:Y:S01]  /*0bd0*/  IMAD.MOV.U32 R10, RZ, RZ, RZ ;  /* 0x000000ffff0a7224 */ /* 0x000fe200078e00ff */
[----:B------:R-:W-:-:S03]  /*0be0*/  MOV R9, R5 ;  /* 0x0000000500097202 */ /* 0x000fc60000000f00 */
[----:B------:R-:W-:Y:S01]  /*0bf0*/  IMAD.MOV R12, RZ, RZ, -R12 ;  /* 0x000000ffff0c7224 */ /* 0x000fe200078e0a0c */
[----:B-1----:R-:W-:-:S06]  /*0c00*/  ULEA UR4, UR5, UR4, 0x18 ;  /* 0x0000000405047291 */ /* 0x002fcc000f8ec0ff */
[----:B------:R-:W-:-:S04]  /*0c10*/  LEA R11, R5, UR4, 0x2 ;  /* 0x00000004050b7c11 */ /* 0x000fc8000f8e10ff */
[----:B------:R-:W-:-:S07]  /*0c20*/  IADD3 R11, PT, PT, R11, 0x100, RZ ;  /* 0x000001000b0b7810 */ /* 0x000fce0007ffe0ff */
.L_x_128:
[----:B------:R-:W0:Y:S01]  /*0c30*/  LDS R13, [R11+-0x100] ;  /* 0xffff00000b0d7984 */ /* 0x000e220000000800 */
[----:B------:R-:W-:Y:S02]  /*0c40*/  HFMA2 R16, -RZ, RZ, 3.7421875, 0 ;  /* 0x437c0000ff107431 */ /* 0x000fe400000001ff */
[----:B------:R-:W-:Y:S01]  /*0c50*/  IMAD.MOV.U32 R15, RZ, RZ, 0x3bbb989d ;  /* 0x3bbb989dff0f7424 */ /* 0x000fe200078e00ff */
[----:B------:R-:W-:Y:S01]  /*0c60*/  IADD3 R9, PT, PT, R9, 0x80, RZ ;  /* 0x0000008009097810 */ /* 0x000fe20007ffe0ff */
[----:B------:R-:W1:Y:S01]  /*0c70*/  LDS R19, [R11+-0x80] ;  /* 0xffff80000b137984 */ /* 0x000e620000000800 */
[----:B------:R-:W-:-:S03]  /*0c80*/  VIADD R12, R12, 0x4 ;  /* 0x000000040c0c7836 */ /* 0x000fc60000000000 */
[----:B------:R-:W2:Y:S02]  /*0c90*/  LDS R23, [R11] ;  /* 0x000000000b177984 */ /* 0x000ea40000000800 */
[----:B------:R-:W-:Y:S02]  /*0ca0*/  ISETP.NE.AND P0, PT, R12, RZ, PT ;  /* 0x000000ff0c00720c */ /* 0x000fe40003f05270 */
[----:B------:R3:W4:Y:S02]  /*0cb0*/  LDS R17, [R11+0x80] ;  /* 0x000080000b117984 */ /* 0x0007240000000800 */
[----:B---3--:R-:W-:Y:S02]  /*0cc0*/  VIADD R11, R11, 0x200 ;  /* 0x000002000b0b7836 */ /* 0x008fe40000000000 */
[----:B0-----:R-:W-:-:S04]  /*0cd0*/  FADD R22, -R6, R13 ;  /* 0x0000000d06167221 */ /* 0x001fc80000000100 */
[----:B------:R-:W-:Y:S01]  /*0ce0*/  FFMA.SAT R13, R22, R15, 0.5 ;  /* 0x3f000000160d7423 */ /* 0x000fe2000000200f */
[----:B-1----:R-:W-:-:S03]  /*0cf0*/  FADD R20, -R6, R19 ;  /* 0x0000001306147221 */ /* 0x002fc60000000100 */
[-C--:B------:R-:W-:Y:S01]  /*0d00*/  FFMA.RM R14, R13, R16.reuse, 12582913 ;  /* 0x4b4000010d0e7423 */ /* 0x080fe20000004010 */
[-C--:B------:R-:W-:Y:S01]  /*0d10*/  FFMA.SAT R13, R20, R15.reuse, 0.5 ;  /* 0x3f000000140d7423 */ /* 0x080fe2000000200f */
[----:B--2---:R-:W-:Y:S02]  /*0d20*/  FADD R18, -R6, R23 ;  /* 0x0000001706127221 */ /* 0x004fe40000000100 */
[----:B------:R-:W-:Y:S01]  /*0d30*/  FADD R19, R14, -12583039 ;  /* 0xcb40007f0e137421 */ /* 0x000fe20000000000 */
[----:B------:R-:W-:Y:S01]  /*0d40*/  FFMA.RM R13, R13, R16, 12582913 ;  /* 0x4b4000010d0d7423 */ /* 0x000fe20000004010 */
[----:B------:R-:W-:Y:S02]  /*0d50*/  FFMA.SAT R25, R18, R15, 0.5 ;  /* 0x3f00000012197423 */ /* 0x000fe4000000200f */
[----:B------:R-:W-:Y:S01]  /*0d60*/  FFMA R19, R22, 1.4426950216293334961, -R19 ;  /* 0x3fb8aa3b16137823 */ /* 0x000fe20000000813 */
[C---:B------:R-:W-:Y:S01]  /*0d70*/  FADD R23, R13.reuse, -12583039 ;  /* 0xcb40007f0d177421 */ /* 0x040fe20000000000 */
[----:B------:R-:W-:-:S02]  /*0d80*/  SHF.L.U32 R13, R13, 0x17, RZ ;  /* 0x000000170d0d7819 */ /* 0x000fc400000006ff */
[----:B------:R-:W-:Y:S01]  /*0d90*/  FFMA R19, R22, 1.925963033500011079e-08, R19 ;  /* 0x32a5706016137823 */ /* 0x000fe20000000013 */
[----:B----4-:R-:W-:Y:S01]  /*0da0*/  FADD R22, -R6, R17 ;  /* 0x0000001106167221 */ /* 0x010fe20000000100 */
[-C--:B------:R-:W-:Y:S01]  /*0db0*/  FFMA.RM R17, R25, R16.reuse, 12582913 ;  /* 0x4b40000119117423 */ /* 0x080fe20000004010 */
[----:B------:R-:W-:Y:S02]  /*0dc0*/  FFMA R23, R20, 1.4426950216293334961, -R23 ;  /* 0x3fb8aa3b14177823 */ /* 0x000fe40000000817 */
[----:B------:R-:W-:Y:S01]  /*0dd0*/  FFMA.SAT R27, R22, R15, 0.5 ;  /* 0x3f000000161b7423 */ /* 0x000fe2000000200f */
[----:B------:R-:W-:Y:S01]  /*0de0*/  FADD R25, R17, -12583039 ;  /* 0xcb40007f11197421 */ /* 0x000fe20000000000 */
[----:B------:R-:W-:Y:S01]  /*0df0*/  FFMA R15, R20, 1.925963033500011079e-08, R23 ;  /* 0x32a57060140f7823 */ /* 0x000fe20000000017 */
[----:B------:R-:W0:Y:S01]  /*0e00*/  MUFU.EX2 R19, R19 ;  /* 0x0000001300137308 */ /* 0x000e220000000800 */
[----:B------:R-:W-:Y:S01]  /*0e10*/  FFMA.RM R16, R27, R16, 12582913 ;  /* 0x4b4000011b107423 */ /* 0x000fe20000004010 */
[----:B------:R-:W-:-:S03]  /*0e20*/  FFMA R25, R18, 1.4426950216293334961, -R25 ;  /* 0x3fb8aa3b12197823 */ /* 0x000fc60000000819 */
[----:B------:R-:W-:Y:S01]  /*0e30*/  FADD R23, R16, -12583039 ;  /* 0xcb40007f10177421 */ /* 0x000fe20000000000 */
[----:B------:R-:W-:Y:S02]  /*0e40*/  FFMA R18, R18, 1.925963033500011079e-08, R25 ;  /* 0x32a5706012127823 */ /* 0x000fe40000000019 */
[----:B------:R-:W1:Y:S01]  /*0e50*/  MUFU.EX2 R15, R15 ;  /* 0x0000000f000f7308 */ /* 0x000e620000000800 */
[----:B------:R-:W-:-:S04]  /*0e60*/  FFMA R23, R22, 1.4426950216293334961, -R23 ;  /* 0x3fb8aa3b16177823 */ /* 0x000fc80000000817 */
[----:B------:R-:W-:Y:S01]  /*0e70*/  FFMA R22, R22, 1.925963033500011079e-08, R23 ;  /* 0x32a5706016167823 */ /* 0x000fe20000000017 */
[----:B------:R-:W-:Y:S01]  /*0e80*/  IMAD.SHL.U32 R23, R14, 0x800000, RZ ;  /* 0x008000000e177824 */ /* 0x000fe200078e00ff */
[----:B------:R-:W-:Y:S01]  /*0e90*/  SHF.L.U32 R14, R17, 0x17, RZ ;  /* 0x00000017110e7819 */ /* 0x000fe200000006ff */
[----:B------:R-:W2:Y:S02]  /*0ea0*/  MUFU.EX2 R18, R18 ;  /* 0x0000001200127308 */ /* 0x000ea40000000800 */
[----:B0-----:R-:W-:-:S06]  /*0eb0*/  FFMA R10, R23, R19, R10 ;  /* 0x00000013170a7223 */ /* 0x001fcc000000000a */
[----:B------:R-:W0:Y:S01]  /*0ec0*/  MUFU.EX2 R22, R22 ;  /* 0x0000001600167308 */ /* 0x000e220000000800 */
[----:B-1----:R-:W-:Y:S01]  /*0ed0*/  FFMA R13, R13, R15, R10 ;  /* 0x0000000f0d0d7223 */ /* 0x002fe2000000000a */
[----:B------:R-:W-:-:S03]  /*0ee0*/  IMAD.SHL.U32 R10, R16, 0x800000, RZ ;  /* 0x00800000100a7824 */ /* 0x000fc600078e00ff */
[----:B--2---:R-:W-:-:S04]  /*0ef0*/  FFMA R13, R14, R18, R13 ;  /* 0x000000120e0d7223 */ /* 0x004fc8000000000d */
[----:B0-----:R-:W-:Y:S01]  /*0f00*/  FFMA R10, R10, R22, R13 ;  /* 0x000000160a0a7223 */ /* 0x001fe2000000000d */
[----:B------:R-:W-:Y:S06]  /*0f10*/  @P0 BRA `(.L_x_128) ;  /* 0xfffffffc00440947 */ /* 0x000fec000383ffff */
.L_x_127:
[----:B------:R-:W-:Y:S05]  /*0f20*/  BSYNC.RECONVERGENT B1 ;  /* 0x0000000000017941 */ /* 0x000fea0003800200 */
.L_x_126:
[----:B------:R-:W-:Y:S05]  /*0f30*/  @!P2 BRA `(.L_x_125) ;  /* 0x0000000000c4a947 */ /* 0x000fea0003800000 */
[----:B------:R-:W-:Y:S01]  /*0f40*/  ISETP.NE.AND P2, PT, R21, 0x1, PT ;  /* 0x000000011500780c */ /* 0x000fe20003f45270 */
[----:B------:R-:W-:Y:S01]  /*0f50*/  BSSY.RECONVERGENT B1, `(.L_x_129) ;  /* 0x000001e000017945 */ /* 0x000fe20003800200 */
[----:B------:R-:W-:-:S11]  /*0f60*/  LOP3.LUT P0, RZ, R7, 0x20, RZ, 0xc0, !PT ;  /* 0x0000002007ff7812 */ /* 0x000fd6000780c0ff */
[----:B------:R-:W-:Y:S05]  /*0f70*/  @!P2 BRA `(.L_x_130) ;  /* 0x00000000006ca947 */ /* 0x000fea0003800000 */
[----:B------:R-:W1:Y:S01]  /*0f80*/  S2UR UR5, SR_CgaCtaId ;  /* 0x00000000000579c3 */ /* 0x000e620000008800 */
[----:B------:R-:W-:Y:S01]  /*0f90*/  UMOV UR4, 0x400 ;  /* 0x0000040000047882 */ /* 0x000fe20000000000 */
[----:B------:R-:W-:Y:S01]  /*0fa0*/  MOV R14, 0x3bbb989d ;  /* 0x3bbb989d000e7802 */ /* 0x000fe20000000f00 */
[----:B------:R-:W-:Y:S01]  /*0fb0*/  IMAD.MOV.U32 R16, RZ, RZ, 0x437c0000 ;  /* 0x437c0000ff107424 */ /* 0x000fe200078e00ff */
[----:B-1----:R-:W-:-:S06]  /*0fc0*/  ULEA UR4, UR5, UR4, 0x18 ;  /* 0x0000000405047291 */ /* 0x002fcc000f8ec0ff */
[C---:B------:R-:W-:Y:S02]  /*0fd0*/  LEA R7, R9.reuse, UR4, 0x2 ;  /* 0x0000000409077c11 */ /* 0x040fe4000f8e10ff */
[----:B------:R-:W-:-:S03]  /*0fe0*/  IADD3 R9, PT, PT, R9, 0x40, RZ ;  /* 0x0000004009097810 */ /* 0x000fc60007ffe0ff */
[----:B------:R-:W0:Y:S04]  /*0ff0*/  LDS R11, [R7] ;  /* 0x00000000070b7984 */ /* 0x000e280000000800 */
[----:B------:R-:W1:Y:S01]  /*1000*/  LDS R13, [R7+0x80] ;  /* 0x00008000070d7984 */ /* 0x000e620000000800 */
[----:B0-----:R-:W-:-:S04]  /*1010*/  FADD R11, -R6, R11 ;  /* 0x0000000b060b7221 */ /* 0x001fc80000000100 */
[----:B------:R-:W-:Y:S01]  /*1020*/  FFMA.SAT R12, R11, R14, 0.5 ;  /* 0x3f0000000b0c7423 */ /* 0x000fe2000000200e */
[----:B-1----:R-:W-:-:S03]  /*1030*/  FADD R13, -R6, R13 ;  /* 0x0000000d060d7221 */ /* 0x002fc60000000100 */
[----:B------:R-:W-:Y:S01]  /*1040*/  FFMA.RM R12, R12, R16, 12582913 ;  /* 0x4b4000010c0c7423 */ /* 0x000fe20000004010 */
[----:B------:R-:W-:-:S03]  /*1050*/  FFMA.SAT R15, R13, R14, 0.5 ;  /* 0x3f0000000d0f7423 */ /* 0x000fc6000000200e */
[C---:B------:R-:W-:Y:S01]  /*1060*/  FADD R14, R12.reuse, -12583039 ;  /* 0xcb40007f0c0e7421 */ /* 0x040fe20000000000 */
[----:B------:R-:W-:Y:S01]  /*1070*/  FFMA.RM R15, R15, R16, 12582913 ;  /* 0x4b4000010f0f7423 */ /* 0x000fe20000004010 */
[----:B------:R-:W-:Y:S02]  /*1080*/  SHF.L.U32 R7, R12, 0x17, RZ ;  /* 0x000000170c077819 */ /* 0x000fe400000006ff */
[----:B------:R-:W-:Y:S01]  /*1090*/  FFMA R14, R11, 1.4426950216293334961, -R14 ;  /* 0x3fb8aa3b0b0e7823 */ /* 0x000fe2000000080e */
[C---:B------:R-:W-:Y:S01]  /*10a0*/  FADD R16, R15.reuse, -12583039 ;  /* 0xcb40007f0f107421 */ /* 0x040fe20000000000 */
[----:B------:R-:W-:Y:S02]  /*10b0*/  IMAD.SHL.U32 R12, R15, 0x800000, RZ ;  /* 0x008000000f0c7824 */ /* 0x000fe400078e00ff */
[----:B------:R-:W-:Y:S01]  /*10c0*/  FFMA R14, R11, 1.925963033500011079e-08, R14 ;  /* 0x32a570600b0e7823 */ /* 0x000fe2000000000e */
[----:B------:R-:W-:-:S04]  /*10d0*/  FFMA R16, R13, 1.4426950216293334961, -R16 ;  /* 0x3fb8aa3b0d107823 */ /* 0x000fc80000000810 */
[----:B------:R-:W-:Y:S01]  /*10e0*/  FFMA R16, R13, 1.925963033500011079e-08, R16 ;  /* 0x32a570600d107823 */ /* 0x000fe20000000010 */
[----:B------:R-:W0:Y:S08]  /*10f0*/  MUFU.EX2 R14, R14 ;  /* 0x0000000e000e7308 */ /* 0x000e300000000800 */
[----:B------:R-:W1:Y:S01]  /*1100*/  MUFU.EX2 R16, R16 ;  /* 0x0000001000107308 */ /* 0x000e620000000800 */
[----:B0-----:R-:W-:-:S04]  /*1110*/  FFMA R7, R7, R14, R10 ;  /* 0x0000000e07077223 */ /* 0x001fc8000000000a */
[----:B-1----:R-:W-:-:S07]  /*1120*/  FFMA R10, R12, R16, R7 ;  /* 0x000000100c0a7223 */ /* 0x002fce0000000007 */
.L_x_130:
[----:B------:R-:W-:Y:S05]  /*1130*/  BSYNC.RECONVERGENT B1 ;  /* 0x0000000000017941 */ /* 0x000fea0003800200 */
.L_x_129:
[----:B------:R-:W-:Y:S05]  /*1140*/  @P0 BRA `(.L_x_125) ;  /* 0x0000000000400947 */ /* 0x000fea0003800000 */
[----:B------:R-:W1:Y:S01]  /*1150*/  S2UR UR5, SR_CgaCtaId ;  /* 0x00000000000579c3 */ /* 0x000e620000008800 */
[----:B------:R-:W-:Y:S01]  /*1160*/  UMOV UR4, 0x400 ;  /* 0x0000040000047882 */ /* 0x000fe20000000000 */
[----:B------:R-:W-:Y:S02]  /*1170*/  HFMA2 R14, -RZ, RZ, 3.7421875, 0 ;  /* 0x437c0000ff0e7431 */ /* 0x000fe400000001ff */
[----:B------:R-:W-:Y:S01]  /*1180*/  IMAD.MOV.U32 R12, RZ, RZ, 0x3bbb989d ;  /* 0x3bbb989dff0c7424 */ /* 0x000fe200078e00ff */
[----:B-1----:R-:W-:-:S06]  /*1190*/  ULEA UR4, UR5, UR4, 0x18 ;  /* 0x0000000405047291 */ /* 0x002fcc000f8ec0ff */
[----:B------:R-:W-:-:S06]  /*11a0*/  LEA R7, R9, UR4, 0x2 ;  /* 0x0000000409077c11 */ /* 0x000fcc000f8e10ff */
[----:B------:R-:W0:Y:S02]  /*11b0*/  LDS R7, [R7] ;  /* 0x0000000007077984 */ /* 0x000e240000000800 */
[----:B0-----:R-:W-:-:S04]  /*11c0*/  FADD R9, -R6, R7 ;  /* 0x0000000706097221 */ /* 0x001fc80000000100 */
[----:B------:R-:W-:-:S04]  /*11d0*/  FFMA.SAT R11, R9, R12, 0.5 ;  /* 0x3f000000090b7423 */ /* 0x000fc8000000200c */
[----:B------:R-:W-:-:S04]  /*11e0*/  FFMA.RM R11, R11, R14, 12582913 ;  /* 0x4b4000010b0b7423 */ /* 0x000fc8000000400e */
[C---:B------:R-:W-:Y:S01]  /*11f0*/  FADD R12, R11.reuse, -12583039 ;  /* 0xcb40007f0b0c7421 */ /* 0x040fe20000000000 */
[----:B------:R-:W-:-:S03]  /*1200*/  IMAD.SHL.U32 R11, R11, 0x800000, RZ ;  /* 0x008000000b0b7824 */ /* 0x000fc600078e00ff */
[----:B------:R-:W-:-:S04]  /*1210*/  FFMA R12, R9, 1.4426950216293334961, -R12 ;  /* 0x3fb8aa3b090c7823 */ /* 0x000fc8000000080c */
[----:B------:R-:W-:-:S06]  /*1220*/  FFMA R12, R9, 1.925963033500011079e-08, R12 ;  /* 0x32a57060090c7823 */ /* 0x000fcc000000000c */
[----:B------:R-:W0:Y:S02]  /*1230*/  MUFU.EX2 R12, R12 ;  /* 0x0000000c000c7308 */ /* 0x000e240000000800 */
[----:B0-----:R-:W-:-:S07]  /*1240*/  FFMA R10, R11, R12, R10 ;  /* 0x0000000c0b0a7223 */ /* 0x001fce000000000a */
.L_x_125:
[----:B------:R-:W-:Y:S05]  /*1250*/  BSYNC.RECONVERGENT B0 ;  /* 0x0000000000007941 */ /* 0x000fea0003800200 */
.L_x_124:
[----:B------:R-:W1:Y:S01]  /*1260*/  SHFL.DOWN PT, R7, R10, 0x10, 0x1f ;  /* 0x0a001f000a077f89 */ /* 0x000e6200000e0000 */
[----:B------:R-:W-:Y:S01]  /*1270*/  BSSY.RECONVERGENT B0, `(.L_x_131) ;  /* 0x00000be000007945 */ /* 0x000fe20003800200 */
[----:B-1----:R-:W-:-:S05]  /*1280*/  FADD R7, R7, R10 ;  /* 0x0000000a07077221 */ /* 0x002fca0000000000 */
[----:B------:R-:W1:Y:S02]  /*1290*/  SHFL.DOWN PT, R12, R7, 0x8, 0x1f ;  /* 0x09001f00070c7f89 */ /* 0x000e6400000e0000 */
[----:B-1----:R-:W-:-:S05]  /*12a0*/  FADD R12, R7, R12 ;  /* 0x0000000c070c7221 */ /* 0x002fca0000000000 */
[----:B------:R-:W1:Y:S02]  /*12b0*/  SHFL.DOWN PT, R9, R12, 0x4, 0x1f ;  /* 0x08801f000c097f89 */ /* 0x000e6400000e0000 */
[----:B-1----:R-:W-:Y:S01]  /*12c0*/  FADD R9, R12, R9 ;  /* 0x000000090c097221 */ /* 0x002fe20000000000 */
[----:B------:R-:W-:-:S04]  /*12d0*/  MOV R12, 0x3e055027 ;  /* 0x3e055027000c7802 */ /* 0x000fc80000000f00 */
[----:B------:R-:W1:Y:S02]  /*12e0*/  SHFL.DOWN PT, R14, R9, 0x2, 0x1f ;  /* 0x08401f00090e7f89 */ /* 0x000e6400000e0000 */
[----:B-1----:R-:W-:-:S05]  /*12f0*/  FADD R14, R9, R14 ;  /* 0x0000000e090e7221 */ /* 0x002fca0000000000 */
[----:B------:R-:W1:Y:S02]  /*1300*/  SHFL.DOWN PT, R11, R14, 0x1, 0x1f ;  /* 0x08201f000e0b7f89 */ /* 0x000e6400000e0000 */
[----:B-1----:R-:W-:-:S05]  /*1310*/  FADD R11, R14, R11 ;  /* 0x0000000b0e0b7221 */ /* 0x002fca0000000000 */
[----:B------:R-:W1:Y:S02]  /*1320*/  SHFL.IDX PT, R13, R11, RZ, 0x1f ;  /* 0x00001fff0b0d7589 */ /* 0x000e6400000e0000 */
[----:B-1----:R-:W-:-:S13]  /*1330*/  FSETP.GEU.AND P0, PT, R13, 1.175494350822287508e-38, PT ;  /* 0x008000000d00780b */ /* 0x002fda0003f0e000 */
[----:B------:R-:W-:-:S05]  /*1340*/  @!P0 FMUL R13, R13, 8388608 ;  /* 0x4b0000000d0d8820 */ /* 0x000fca0000400000 */
[C---:B------:R-:W-:Y:S02]  /*1350*/  IADD3 R7, PT, PT, R13.reuse, -0x3f2aaaab, RZ ;  /* 0xc0d555550d077810 */ /* 0x040fe40007ffe0ff */
[----:B------:R-:W-:Y:S02]  /*1360*/  FSETP.NEU.AND P2, PT, R13, RZ, PT ;  /* 0x000000ff0d00720b */ /* 0x000fe40003f4d000 */
[----:B------:R-:W-:-:S05]  /*1370*/  LOP3.LUT R10, R7, 0xff800000, RZ, 0xc0, !PT ;  /* 0xff800000070a7812 */ /* 0x000fca00078ec0ff */
[----:B------:R-:W-:Y:S01]  /*1380*/  IMAD.IADD R7, R13, 0x1, -R10 ;  /* 0x000000010d077824 */ /* 0x000fe200078e0a0a */
[----:B------:R-:W-:-:S03]  /*1390*/  I2FP.F32.S32 R10, R10 ;  /* 0x0000000a000a7245 */ /* 0x000fc60000201400 */
[----:B------:R-:W-:Y:S01]  /*13a0*/  FADD R9, R7, -1 ;  /* 0xbf80000007097421 */ /* 0x000fe20000000000 */
[----:B------:R-:W-:Y:S02]  /*13b0*/  FSEL R7, RZ, -23, P0 ;  /* 0xc1b80000ff077808 */ /* 0x000fe40000000000 */
[----:B------:R-:W-:Y:S01]  /*13c0*/  ISETP.GT.U32.AND P0, PT, R13, 0x7f7fffff, PT ;  /* 0x7f7fffff0d00780c */ /* 0x000fe20003f04070 */
[C---:B------:R-:W-:Y:S02]  /*13d0*/  FFMA R12, R9.reuse, -R12, 0.14084610342979431152 ;  /* 0x3e1039f6090c7423 */ /* 0x040fe4000000080c */
[----:B------:R-:W-:Y:S01]  /*13e0*/  FFMA R7, R10, 1.1920928955078125e-07, R7 ;  /* 0x340000000a077823 */ /* 0x000fe20000000007 */
[----:B------:R-:W-:Y:S02]  /*13f0*/  IMAD.MOV.U32 R10, RZ, RZ, 0x7f800000 ;  /* 0x7f800000ff0a7424 */ /* 0x000fe400078e00ff */
[----:B------:R-:W-:-:S04]  /*1400*/  FFMA R12, R9, R12, -0.12148627638816833496 ;  /* 0xbdf8cdcc090c7423 */ /* 0x000fc8000000000c */
[----:B------:R-:W-:-:S04]  /*1410*/  FFMA R12, R9, R12, 0.13980610668659210205 ;  /* 0x3e0f2955090c7423 */ /* 0x000fc8000000000c */
[----:B------:R-:W-:-:S04]  /*1420*/  FFMA R12, R9, R12, -0.16684235632419586182 ;  /* 0xbe2ad8b9090c7423 */ /* 0x000fc8000000000c */
[----:B------:R-:W-:-:S04]  /*1430*/  FFMA R12, R9, R12, 0.20012299716472625732 ;  /* 0x3e4ced0b090c7423 */ /* 0x000fc8000000000c */
[----:B------:R-:W-:-:S04]  /*1440*/  FFMA R12, R9, R12, -0.24999669194221496582 ;  /* 0xbe7fff22090c7423 */ /* 0x000fc8000000000c */
[----:B------:R-:W-:-:S04]  /*1450*/  FFMA R12, R9, R12, 0.33333182334899902344 ;  /* 0x3eaaaa78090c7423 */ /* 0x000fc8000000000c */
[----:B------:R-:W-:-:S04]  /*1460*/  FFMA R12, R9, R12, -0.5 ;  /* 0xbf000000090c7423 */ /* 0x000fc8000000000c */
[----:B------:R-:W-:-:S04]  /*1470*/  FMUL R12, R9, R12 ;  /* 0x0000000c090c7220 */ /* 0x000fc80000400000 */
[----:B------:R-:W-:-:S04]  /*1480*/  FFMA R12, R9, R12, R9 ;  /* 0x0000000c090c7223 */ /* 0x000fc80000000009 */
[----:B------:R-:W-:Y:S01]  /*1490*/  FFMA R7, R7, 0.69314718246459960938, R12 ;  /* 0x3f31721807077823 */ /* 0x000fe2000000000c */
[----:B------:R-:W-:Y:S01]  /*14a0*/  @P0 FFMA R7, R13, R10, +INF ;  /* 0x7f8000000d070423 */ /* 0x000fe2000000000a */
[----:B------:R-:W-:-:S04]  /*14b0*/  HFMA2 R12, -RZ, RZ, 0, 0 ;  /* 0x00000000ff0c7431 */ /* 0x000fc800000001ff */
[----:B------:R-:W-:Y:S01]  /*14c0*/  FSEL R7, R7, -INF , P2 ;  /* 0xff80000007077808 */ /* 0x000fe20001000000 */
[----:B------:R-:W-:Y:S06]  /*14d0*/  @P1 BRA `(.L_x_132) ;  /* 0x00000008005c1947 */ /* 0x000fec0003800000 */
[----:B------:R-:W-:Y:S01]  /*14e0*/  LOP3.LUT R9, RZ, R5, RZ, 0x33, !PT ;  /* 0x00000005ff097212 */ /* 0x000fe200078e33ff */
[----:B------:R-:W-:Y:S01]  /*14f0*/  BSSY.RECONVERGENT B1, `(.L_x_133) ;  /* 0x0000048000017945 */ /* 0x000fe20003800200 */
[----:B------:R-:W-:Y:S01]  /*1500*/  MOV R12, RZ ;  /* 0x000000ff000c7202 */ /* 0x000fe20000000f00 */
[----:B------:R-:W-:Y:S02]  /*1510*/  IMAD.MOV.U32 R11, RZ, RZ, R5 ;  /* 0x000000ffff0b7224 */ /* 0x000fe400078e0005 */
[----:B------:R-:W-:-:S05]  /*1520*/  IMAD.IADD R10, R9, 0x1, R8 ;  /* 0x00000001090a7824 */ /* 0x000fca00078e0208 */
[C---:B------:R-:W-:Y:S02]  /*1530*/  ISETP.GE.U32.AND P1, PT, R10.reuse, 0xe0, PT ;  /* 0x000000e00a00780c */ /* 0x040fe40003f26070 */
[----:B------:R-:W-:-:S04]  /*1540*/  LEA.HI R13, R10, 0x1, RZ, 0x1b ;  /* 0x000000010a0d7811 */ /* 0x000fc800078fd8ff */
[----:B------:R-:W-:-:S04]  /*1550*/  LOP3.LUT R24, R13, 0x7, RZ, 0xc0, !PT ;  /* 0x000000070d187812 */ /* 0x000fc800078ec0ff */
[----:B------:R-:W-:-:S03]  /*1560*/  ISETP.NE.AND P0, PT, R24, RZ, PT ;  /* 0x000000ff1800720c */ /* 0x000fc60003f05270 */
[----:B------:R-:W-:Y:S10]  /*1570*/  @!P1 BRA `(.L_x_134) ;  /* 0x0000000000fc9947 */ /* 0x000ff40003800000 */
[----:B------:R-:W1:Y:S01]  /*1580*/  S2UR UR5, SR_CgaCtaId ;  /* 0x00000000000579c3 */ /* 0x000e620000008800 */
[----:B------:R-:W2:Y:S01]  /*1590*/  LDCU.64 UR10, c[0x0][0x388] ;  /* 0x00007100ff0a77ac */ /* 0x000ea20008000a00 */
[----:B------:R-:W-:Y:S02]  /*15a0*/  IADD3 R9, P1, PT, R5, R2, RZ ;  /* 0x0000000205097210 */ /* 0x000fe40007f3e0ff */
[----:B------:R-:W-:Y:S01]  /*15b0*/  LOP3.LUT R16, R13, 0xffffff8, RZ, 0xc0, !PT ;  /* 0x0ffffff80d107812 */ /* 0x000fe200078ec0ff */
[----:B------:R-:W-:Y:S01]  /*15c0*/  UMOV UR4, 0x400 ;  /* 0x0000040000047882 */ /* 0x000fe20000000000 */
[----:B------:R-:W-:Y:S02]  /*15d0*/  IADD3.X R12, PT, PT, RZ, R4, RZ, P1, !PT ;  /* 0x00000004ff0c7210 */ /* 0x000fe40000ffe4ff */
[----:B------:R-:W-:Y:S01]  /*15e0*/  MOV R11, R5 ;  /* 0x00000005000b7202 */ /* 0x000fe20000000f00 */
[----:B------:R-:W-:Y:S01]  /*15f0*/  IMAD.MOV R16, RZ, RZ, -R16 ;  /* 0x000000ffff107224 */ /* 0x000fe200078e0a10 */
[----:B--2---:R-:W-:-:S04]  /*1600*/  LEA R8, P1, R9, UR10, 0x2 ;  /* 0x0000000a09087c11 */ /* 0x004fc8000f8210ff */
[----:B------:R-:W-:Y:S01]  /*1610*/  LEA.HI.X R9, R9, UR11, R12, 0x2, P1 ;  /* 0x0000000b09097c11 */ /* 0x000fe200088f140c */
[----:B-1----:R-:W-:Y:S01]  /*1620*/  ULEA UR4, UR5, UR4, 0x18 ;  /* 0x0000000405047291 */ /* 0x002fe2000f8ec0ff */
[----:B------:R-:W-:Y:S01]  /*1630*/  IADD3 R8, P1, PT, R8, 0x200, RZ ;  /* 0x0000020008087810 */ /* 0x000fe20007f3e0ff */
[----:B------:R-:W-:-:S03]  /*1640*/  IMAD.MOV.U32 R12, RZ, RZ, RZ ;  /* 0x000000ffff0c7224 */ /* 0x000fc600078e00ff */
[----:B------:R-:W-:Y:S02]  /*1650*/  IADD3.X R9, PT, PT, RZ, R9, RZ, P1, !PT ;  /* 0x00000009ff097210 */ /* 0x000fe40000ffe4ff */
[----:B------:R-:W-:-:S05]  /*1660*/  LEA R14, R5, UR4, 0x2 ;  /* 0x00000004050e7c11 */ /* 0x000fca000f8e10ff */
[----:B------:R-:W-:-:S07]  /*1670*/  VIADD R14, R14, 0x200 ;  /* 0x000002000e0e7836 */ /* 0x000fce0000000000 */
.L_x_135:
        /* <DEDUP_REMOVED lines=8> */
[----:B------:R-:W-:-:S02]  /*1700*/  IADD3 R16, PT, PT, R16, 0x8, RZ ;  /* 0x0000000810107810 */ /* 0x000fc40007ffe0ff */
[----:B------:R-:W-:Y:S01]  /*1710*/  IADD3 R11, PT, PT, R11, 0x100, RZ ;  /* 0x000001000b0b7810 */ /* 0x000fe20007ffe0ff */
[----:B------:R-:W0:Y:S01]  /*1720*/  LDS R23, [R14+-0x200] ;  /* 0xfffe00000e177984 */ /* 0x000e220000000800 */
[----:B------:R-:W-:-:S03]  /*1730*/  ISETP.NE.AND P1, PT, R16, RZ, PT ;  /* 0x000000ff1000720c */ /* 0x000fc60003f25270 */
[----:B------:R-:W2:Y:S01]  /*1740*/  LDS R27, [R14+-0x180] ;  /* 0xfffe80000e1b7984 */ /* 0x000ea20000000800 */
[----:B-1----:R-:W-:-:S03]  /*1750*/  IADD3 R8, P2, PT, R8, 0x400, RZ ;  /* 0x0000040008087810 */ /* 0x002fc60007f5e0ff */
[----:B------:R-:W1:Y:S02]  /*1760*/  LDS R29, [R14+-0x100] ;  /* 0xffff00000e1d7984 */ /* 0x000e640000000800 */
[----:B------:R-:W-:Y:S02]  /*1770*/  IMAD.X R9, RZ, RZ, R9, P2 ;  /* 0x000000ffff097224 */ /* 0x000fe400010e0609 */
[----:B0-----:R-:W-:-:S04]  /*1780*/  FADD R26, -R6, R23 ;  /* 0x00000017061a7221 */ /* 0x001fc80000000100 */
[----:B------:R-:W-:-:S04]  /*1790*/  FADD R23, -R7, R26 ;  /* 0x0000001a07177221 */ /* 0x000fc80000000100 */
[----:B--2---:R-:W-:Y:S01]  /*17a0*/  FFMA R25, R23, R25, R12 ;  /* 0x0000001917197223 */ /* 0x004fe2000000000c */
[----:B------:R-:W-:Y:S01]  /*17b0*/  FADD R12, -R6, R27 ;  /* 0x0000001b060c7221 */ /* 0x000fe20000000100 */
[----:B------:R-:W0:Y:S03]  /*17c0*/  LDS R23, [R14+-0x80] ;  /* 0xffff80000e177984 */ /* 0x000e260000000800 */
[C---:B------:R-:W-:Y:S01]  /*17d0*/  FADD R12, -R7.reuse, R12 ;  /* 0x0000000c070c7221 */ /* 0x040fe20000000100 */
[----:B------:R-:W-:Y:S03]  /*17e0*/  LDS R27, [R14+0x80] ;  /* 0x000080000e1b7984 */ /* 0x000fe60000000800 */
[----:B---3--:R-:W-:Y:S01]  /*17f0*/  FFMA R12, R12, R22, R25 ;  /* 0x000000160c0c7223 */ /* 0x008fe20000000019 */
[----:B-1----:R-:W-:Y:S01]  /*1800*/  FADD R22, -R6, R29 ;  /* 0x0000001d06167221 */ /* 0x002fe20000000100 */
[----:B------:R-:W1:Y:S03]  /*1810*/  LDS R25, [R14] ;  /* 0x000000000e197984 */ /* 0x000e660000000800 */
[----:B------:R-:W-:-:S04]  /*1820*/  FADD R29, -R7, R22 ;  /* 0x00000016071d7221 */ /* 0x000fc80000000100 */
[----:B----4-:R-:W-:Y:S02]  /*1830*/  FFMA R12, R29, R21, R12 ;  /* 0x000000151d0c7223 */ /* 0x010fe4000000000c */
[----:B------:R-:W2:Y:S04]  /*1840*/  LDS R29, [R14+0x100] ;  /* 0x000100000e1d7984 */ /* 0x000ea80000000800 */
[----:B------:R3:W4:Y:S02]  /*1850*/  LDS R21, [R14+0x180] ;  /* 0x000180000e157984 */ /* 0x0007240000000800 */
[----:B---3--:R-:W-:Y:S02]  /*1860*/  VIADD R14, R14, 0x400 ;  /* 0x000004000e0e7836 */ /* 0x008fe40000000000 */
[----:B0-----:R-:W-:-:S04]  /*1870*/  FADD R22, -R6, R23 ;  /* 0x0000001706167221 */ /* 0x001fc80000000100 */
[----:B------:R-:W-:-:S04]  /*1880*/  FADD R23, -R7, R22 ;  /* 0x0000001607177221 */ /* 0x000fc80000000100 */
[----:B-----5:R-:W-:Y:S01]  /*1890*/  FFMA R23, R23, R18, R12 ;  /* 0x0000001217177223 */ /* 0x020fe2000000000c */
[C---:B-1----:R-:W-:Y:S01]  /*18a0*/  FADD R12, -R6.reuse, R25 ;  /* 0x00000019060c7221 */ /* 0x042fe20000000100 */
[----:B------:R-:W-:-:S03]  /*18b0*/  FADD R18, -R6, R27 ;  /* 0x0000001b06127221 */ /* 0x000fc60000000100 */
[----:B------:R-:W-:-:S04]  /*18c0*/  FADD R12, -R7, R12 ;  /* 0x0000000c070c7221 */ /* 0x000fc80000000100 */
[----:B------:R-:W-:Y:S01]  /*18d0*/  FFMA R12, R12, R20, R23 ;  /* 0x000000140c0c7223 */ /* 0x000fe20000000017 */
[----:B------:R-:W-:Y:S01]  /*18e0*/  FADD R23, -R7, R18 ;  /* 0x0000001207177221 */ /* 0x000fe20000000100 */
[----:B--2---:R-:W-:-:S03]  /*18f0*/  FADD R18, -R6, R29 ;  /* 0x0000001d06127221 */ /* 0x004fc60000000100 */
[----:B------:R-:W-:Y:S01]  /*1900*/  FFMA R12, R23, R19, R12 ;  /* 0x00000013170c7223 */ /* 0x000fe2000000000c */
[----:B------:R-:W-:Y:S01]  /*1910*/  FADD R19, -R7, R18 ;  /* 0x0000001207137221 */ /* 0x000fe20000000100 */
[----:B----4-:R-:W-:-:S03]  /*1920*/  FADD R18, -R6, R21 ;  /* 0x0000001506127221 */ /* 0x010fc60000000100 */
[----:B------:R-:W-:Y:S01]  /*1930*/  FFMA R12, R19, R17, R12 ;  /* 0x00000011130c7223 */ /* 0x000fe2000000000c */
[----:B------:R-:W-:-:S04]  /*1940*/  FADD R17, -R7, R18 ;  /* 0x0000001207117221 */ /* 0x000fc80000000100 */
[----:B------:R-:W-:Y:S01]  /*1950*/  FFMA R12, R17, R15, R12 ;  /* 0x0000000f110c7223 */ /* 0x000fe2000000000c */
[----:B------:R-:W-:Y:S06]  /*1960*/  @P1 BRA `(.L_x_135) ;  /* 0xfffffffc00441947 */ /* 0x000fec000383ffff */
.L_x_134:
[----:B------:R-:W-:Y:S05]  /*1970*/  BSYNC.RECONVERGENT B1 ;  /* 0x0000000000017941 */ /* 0x000fea0003800200 */
.L_x_133:
[----:B------:R-:W-:Y:S05]  /*1980*/  @!P0 BRA `(.L_x_132) ;  /* 0x0000000400308947 */ /* 0x000fea0003800000 */
[----:B------:R-:W-:Y:S01]  /*1990*/  ISETP.GE.U32.AND P0, PT, R24, 0x4, PT ;  /* 0x000000041800780c */ /* 0x000fe20003f06070 */
[----:B------:R-:W-:Y:S01]  /*19a0*/  BSSY.RECONVERGENT B1, `(.L_x_136) ;  /* 0x0000021000017945 */ /* 0x000fe20003800200 */
[----:B------:R-:W-:-:S11]  /*19b0*/  LOP3.LUT P1, R13, R13, 0x3, RZ, 0xc0, !PT ;  /* 0x000000030d0d7812 */ /* 0x000fd6000782c0ff */
[----:B------:R-:W-:Y:S05]  /*19c0*/  @!P0 BRA `(.L_x_137) ;  /* 0x0000000000788947 */ /* 0x000fea0003800000 */
[----:B------:R-:W1:Y:S01]  /*19d0*/  LDCU.64 UR4, c[0x0][0x388] ;  /* 0x00007100ff0477ac */ /* 0x000e620008000a00 */
[----:B------:R-:W-:-:S04]  /*19e0*/  IADD3 R8, P0, PT, R11, R2, RZ ;  /* 0x000000020b087210 */ /* 0x000fc80007f1e0ff */
[----:B------:R-:W-:Y:S02]  /*19f0*/  IADD3.X R9, PT, PT, RZ, R4, RZ, P0, !PT ;  /* 0x00000004ff097210 */ /* 0x000fe400007fe4ff */
[----:B-1----:R-:W-:-:S04]  /*1a00*/  LEA R14, P0, R8, UR4, 0x2 ;  /* 0x00000004080e7c11 */ /* 0x002fc8000f8010ff */
[----:B------:R-:W-:-:S05]  /*1a10*/  LEA.HI.X R15, R8, UR5, R9, 0x2, P0 ;  /* 0x00000005080f7c11 */ /* 0x000fca00080f1409 */
[----:B------:R-:W2:Y:S04]  /*1a20*/  LDG.E.CONSTANT R19, desc[UR6][R14.64] ;  /* 0x000000060e137981 */ /* 0x000ea8000c1e9900 */
[----:B------:R-:W3:Y:S04]  /*1a30*/  LDG.E.CONSTANT R20, desc[UR6][R14.64+0x80] ;  /* 0x000080060e147981 */ /* 0x000ee8000c1e9900 */
[----:B------:R-:W4:Y:S04]  /*1a40*/  LDG.E.CONSTANT R8, desc[UR6][R14.64+0x100] ;  /* 0x000100060e087981 */ /* 0x000f28000c1e9900 */
[----:B------:R1:W5:Y:S01]  /*1a50*/  LDG.E.CONSTANT R9, desc[UR6][R14.64+0x180] ;  /* 0x000180060e097981 */ /* 0x000362000c1e9900 */
[----:B------:R-:W0:Y:S01]  /*1a60*/  S2UR UR5, SR_CgaCtaId ;  /* 0x00000000000579c3 */ /* 0x000e220000008800 */
[----:B------:R-:W-:-:S02]  /*1a70*/  UMOV UR4, 0x400 ;  /* 0x0000040000047882 */ /* 0x000fc40000000000 */
[----:B0-----:R-:W-:-:S06]  /*1a80*/  ULEA UR4, UR5, UR4, 0x18 ;  /* 0x0000000405047291 */ /* 0x001fcc000f8ec0ff */
[C---:B------:R-:W-:Y:S01]  /*1a90*/  LEA R16, R11.reuse, UR4, 0x2 ;  /* 0x000000040b107c11 */ /* 0x040fe2000f8e10ff */
[----:B------:R-:W-:-:S04]  /*1aa0*/  VIADD R11, R11, 0x80 ;  /* 0x000000800b0b7836 */ /* 0x000fc80000000000 */
[----:B------:R-:W0:Y:S04]  /*1ab0*/  LDS R17, [R16] ;  /* 0x0000000010117984 */ /* 0x000e280000000800 */
[----:B------:R-:W1:Y:S04]  /*1ac0*/  LDS R21, [R16+0x80] ;  /* 0x0000800010157984 */ /* 0x000e680000000800 */
[----:B------:R-:W2:Y:S04]  /*1ad0*/  LDS R23, [R16+0x100] ;  /* 0x0001000010177984 */ /* 0x000ea80000000800 */
[----:B------:R-:W3:Y:S01]  /*1ae0*/  LDS R25, [R16+0x180] ;  /* 0x0001800010197984 */ /* 0x000ee20000000800 */
[----:B0-----:R-:W-:-:S04]  /*1af0*/  FADD R18, -R6, R17 ;  /* 0x0000001106127221 */ /* 0x001fc80000000100 */
[----:B------:R-:W-:Y:S01]  /*1b00*/  FADD R17, -R7, R18 ;  /* 0x0000001207117221 */ /* 0x000fe20000000100 */
[----:B-1----:R-:W-:-:S04]  /*1b10*/  FADD R14, -R6, R21 ;  /* 0x00000015060e7221 */ /* 0x002fc80000000100 */
[----:B------:R-:W-:Y:S01]  /*1b20*/  FADD R14, -R7, R14 ;  /* 0x0000000e070e7221 */ /* 0x000fe20000000100 */
[----:B--2---:R-:W-:Y:S01]  /*1b30*/  FFMA R17, R17, R19, R12 ;  /* 0x0000001311117223 */ /* 0x004fe2000000000c */
[----:B------:R-:W-:-:S03]  /*1b40*/  FADD R12, -R6, R23 ;  /* 0x00000017060c7221 */ /* 0x000fc60000000100 */
[----:B---3--:R-:W-:Y:S01]  /*1b50*/  FFMA R17, R14, R20, R17 ;  /* 0x000000140e117223 */ /* 0x008fe20000000011 */
[----:B------:R-:W-:Y:S01]  /*1b60*/  FADD R14, -R6, R25 ;  /* 0x00000019060e7221 */ /* 0x000fe20000000100 */
[----:B------:R-:W-:-:S03]  /*1b70*/  FADD R12, -R7, R12 ;  /* 0x0000000c070c7221 */ /* 0x000fc60000000100 */
[----:B------:R-:W-:Y:S01]  /*1b80*/  FADD R15, -R7, R14 ;  /* 0x0000000e070f7221 */ /* 0x000fe20000000100 */
[----:B----4-:R-:W-:-:S04]  /*1b90*/  FFMA R12, R12, R8, R17 ;  /* 0x000000080c0c7223 */ /* 0x010fc80000000011 */
[----:B-----5:R-:W-:-:S07]  /*1ba0*/  FFMA R12, R15, R9, R12 ;  /* 0x000000090f0c7223 */ /* 0x020fce000000000c */
.L_x_137:
[----:B------:R-:W-:Y:S05]  /*1bb0*/  BSYNC.RECONVERGENT B1 ;  /* 0x0000000000017941 */ /* 0x000fea0003800200 */
.L_x_136:
[----:B------:R-:W-:Y:S05]  /*1bc0*/  @!P1 BRA `(.L_x_132) ;  /* 0x0000000000a09947 */ /* 0x000fea0003800000 */
[----:B------:R-:W-:Y:S01]  /*1bd0*/  ISETP.NE.AND P0, PT, R13, 0x1, PT ;  /* 0x000000010d00780c */ /* 0x000fe20003f05270 */
[----:B------:R-:W-:Y:S01]  /*1be0*/  BSSY.RECONVERGENT B1, `(.L_x_138) ;  /* 0x0000017000017945 */ /* 0x000fe20003800200 */
[----:B------:R-:W-:-:S11]  /*1bf0*/  LOP3.LUT P1, RZ, R10, 0x20, RZ, 0xc0, !PT ;  /* 0x000000200aff7812 */ /* 0x000fd6000782c0ff */
[----:B------:R-:W-:Y:S05]  /*1c00*/  @!P0 BRA `(.L_x_139) ;  /* 0x0000000000508947 */ /* 0x000fea0003800000 */
[----:B------:R-:W1:Y:S01]  /*1c10*/  LDCU.64 UR4, c[0x0][0x388] ;  /* 0x00007100ff0477ac */ /* 0x000e620008000a00 */
[----:B------:R-:W-:-:S04]  /*1c20*/  IADD3 R9, P0, PT, R11, R2, RZ ;  /* 0x000000020b097210 */ /* 0x000fc80007f1e0ff */
[----:B------:R-:W-:Y:S02]  /*1c30*/  IADD3.X R10, PT, PT, RZ, R4, RZ, P0, !PT ;  /* 0x00000004ff0a7210 */ /* 0x000fe400007fe4ff */
[----:B-1----:R-:W-:-:S04]  /*1c40*/  LEA R8, P0, R9, UR4, 0x2 ;  /* 0x0000000409087c11 */ /* 0x002fc8000f8010ff */
[----:B------:R-:W-:-:S05]  /*1c50*/  LEA.HI.X R9, R9, UR5, R10, 0x2, P0 ;  /* 0x0000000509097c11 */ /* 0x000fca00080f140a */
[----:B------:R-:W2:Y:S04]  /*1c60*/  LDG.E.CONSTANT R15, desc[UR6][R8.64] ;  /* 0x00000006080f7981 */ /* 0x000ea8000c1e9900 */
[----:B------:R-:W3:Y:S01]  /*1c70*/  LDG.E.CONSTANT R18, desc[UR6][R8.64+0x80] ;  /* 0x0000800608127981 */ /* 0x000ee2000c1e9900 */
[----:B------:R-:W1:Y:S01]  /*1c80*/  S2UR UR5, SR_CgaCtaId ;  /* 0x00000000000579c3 */ /* 0x000e620000008800 */
[----:B------:R-:W-:Y:S02]  /*1c90*/  UMOV UR4, 0x400 ;  /* 0x0000040000047882 */ /* 0x000fe40000000000 */
[----:B-1----:R-:W-:-:S06]  /*1ca0*/  ULEA UR4, UR5, UR4, 0x18 ;  /* 0x0000000405047291 */ /* 0x002fcc000f8ec0ff */
[C---:B------:R-:W-:Y:S01]  /*1cb0*/  LEA R10, R11.reuse, UR4, 0x2 ;  /* 0x000000040b0a7c11 */ /* 0x040fe2000f8e10ff */
[----:B------:R-:W-:-:S04]  /*1cc0*/  VIADD R11, R11, 0x40 ;  /* 0x000000400b0b7836 */ /* 0x000fc80000000000 */
[----:B------:R-:W0:Y:S04]  /*1cd0*/  LDS R13, [R10] ;  /* 0x000000000a0d7984 */ /* 0x000e280000000800 */
[----:B------:R-:W1:Y:S01]  /*1ce0*/  LDS R17, [R10+0x80] ;  /* 0x000080000a117984 */ /* 0x000e620000000800 */
[C---:B0-----:R-:W-:Y:S01]  /*1cf0*/  FADD R14, -R6.reuse, R13 ;  /* 0x0000000d060e7221 */ /* 0x041fe20000000100 */
[----:B-1----:R-:W-:-:S03]  /*1d00*/  FADD R16, -R6, R17 ;  /* 0x0000001106107221 */ /* 0x002fc60000000100 */
[C---:B------:R-:W-:Y:S01]  /*1d10*/  FADD R13, -R7.reuse, R14 ;  /* 0x0000000e070d7221 */ /* 0x040fe20000000100 */
[----:B------:R-:W-:-:S03]  /*1d20*/  FADD R17, -R7, R16 ;  /* 0x0000001007117221 */ /* 0x000fc60000000100 */
[----:B--2---:R-:W-:-:S04]  /*1d30*/  FFMA R12, R13, R15, R12 ;  /* 0x0000000f0d0c7223 */ /* 0x004fc8000000000c */
[----:B---3--:R-:W-:-:S07]  /*1d40*/  FFMA R12, R17, R18, R12 ;  /* 0x00000012110c7223 */ /* 0x008fce000000000c */
.L_x_139:
[----:B------:R-:W-:Y:S05]  /*1d50*/  BSYNC.RECONVERGENT B1 ;  /* 0x0000000000017941 */ /* 0x000fea0003800200 */
.L_x_138:
[----:B------:R-:W-:Y:S05]  /*1d60*/  @P1 BRA `(.L_x_132) ;  /* 0x0000000000381947 */ /* 0x000fea0003800000 */
[----:B------:R-:W1:Y:S01]  /*1d70*/  LDCU.64 UR4, c[0x0][0x388] ;  /* 0x00007100ff0477ac */ /* 0x000e620008000a00 */
[----:B------:R-:W-:-:S04]  /*1d80*/  IADD3 R3, P0, PT, R11, R2, RZ ;  /* 0x000000020b037210 */ /* 0x000fc80007f1e0ff */
[----:B------:R-:W-:Y:S02]  /*1d90*/  IADD3.X R4, PT, PT, RZ, R4, RZ, P0, !PT ;  /* 0x00000004ff047210 */ /* 0x000fe400007fe4ff */
[----:B-1----:R-:W-:-:S04]  /*1da0*/  LEA R2, P0, R3, UR4, 0x2 ;  /* 0x0000000403027c11 */ /* 0x002fc8000f8010ff */
[----:B------:R-:W-:-:S05]  /*1db0*/  LEA.HI.X R3, R3, UR5, R4, 0x2, P0 ;  /* 0x0000000503037c11 */ /* 0x000fca00080f1404 */
[----:B------:R-:W2:Y:S01]  /*1dc0*/  LDG.E.CONSTANT R2, desc[UR6][R2.64] ;  /* 0x0000000602027981 */ /* 0x000ea2000c1e9900 */
[----:B------:R-:W1:Y:S01]  /*1dd0*/  S2UR UR5, SR_CgaCtaId ;  /* 0x00000000000579c3 */ /* 0x000e620000008800 */
[----:B------:R-:W-:Y:S02]  /*1de0*/  UMOV UR4, 0x400 ;  /* 0x0000040000047882 */ /* 0x000fe40000000000 */
[----:B-1----:R-:W-:-:S06]  /*1df0*/  ULEA UR4, UR5, UR4, 0x18 ;  /* 0x0000000405047291 */ /* 0x002fcc000f8ec0ff */
[----:B------:R-:W-:-:S05]  /*1e00*/  LEA R4, R11, UR4, 0x2 ;  /* 0x000000040b047c11 */ /* 0x000fca000f8e10ff */
[----:B------:R-:W0:Y:S02]  /*1e10*/  LDS R9, [R4] ;  /* 0x0000000004097984 */ /* 0x000e240000000800 */
[----:B0-----:R-:W-:-:S04]  /*1e20*/  FADD R6, -R6, R9 ;  /* 0x0000000906067221 */ /* 0x001fc80000000100 */
[----:B------:R-:W-:-:S04]  /*1e30*/  FADD R7, -R7, R6 ;  /* 0x0000000607077221 */ /* 0x000fc80000000100 */
[----:B--2---:R-:W-:-:S07]  /*1e40*/  FFMA R12, R7, R2, R12 ;  /* 0x00000002070c7223 */ /* 0x004fce000000000c */
.L_x_132:
[----:B------:R-:W-:Y:S05]  /*1e50*/  BSYNC.RECONVERGENT B0 ;  /* 0x0000000000007941 */ /* 0x000fea0003800200 */
.L_x_131:
[----:B------:R-:W1:Y:S01]  /*1e60*/  SHFL.DOWN PT, R3, R12, 0x10, 0x1f ;  /* 0x0a001f000c037f89 */ /* 0x000e6200000e0000 */
[----:B------:R-:W-:-:S04]  /*1e70*/  I2FP.F32.U32 R0, R0 ;  /* 0x0000000000007245 */ /* 0x000fc80000201000 */
[----:B------:R-:W2:Y:S01]  /*1e80*/  MUFU.RCP R9, R0 ;  /* 0x0000000000097308 */ /* 0x000ea20000001000 */
[----:B-1----:R-:W-:-:S05]  /*1e90*/  FADD R2, R3, R12 ;  /* 0x0000000c03027221 */ /* 0x002fca0000000000 */
[----:B------:R-:W1:Y:S02]  /*1ea0*/  SHFL.DOWN PT, R3, R2, 0x8, 0x1f ;  /* 0x09001f0002037f89 */ /* 0x000e6400000e0000 */
[----:B-1----:R-:W-:Y:S01]  /*1eb0*/  FADD R4, R2, R3 ;  /* 0x0000000302047221 */ /* 0x002fe20000000000 */
[----:B--2---:R-:W-:-:S04]  /*1ec0*/  FFMA R2, -R0, R9, 1 ;  /* 0x3f80000000027423 */ /* 0x004fc80000000109 */
[----:B------:R-:W0:Y:S01]  /*1ed0*/  SHFL.DOWN PT, R3, R4, 0x4, 0x1f ;  /* 0x08801f0004037f89 */ /* 0x000e2200000e0000 */
[----:B------:R-:W-:Y:S01]  /*1ee0*/  FFMA R2, R9, R2, R9 ;  /* 0x0000000209027223 */ /* 0x000fe20000000009 */
[----:B0-----:R-:W-:-:S05]  /*1ef0*/  FADD R6, R4, R3 ;  /* 0x0000000304067221 */ /* 0x001fca0000000000 */
[----:B------:R-:W0:Y:S02]  /*1f00*/  SHFL.DOWN PT, R3, R6, 0x2, 0x1f ;  /* 0x08401f0006037f89 */ /* 0x000e2400000e0000 */
[----:B0-----:R-:W-:-:S05]  /*1f10*/  FADD R7, R6, R3 ;  /* 0x0000000306077221 */ /* 0x001fca0000000000 */
[----:B------:R-:W0:Y:S02]  /*1f20*/  SHFL.DOWN PT, R8, R7, 0x1, 0x1f ;  /* 0x08201f0007087f89 */ /* 0x000e2400000e0000 */
[----:B0-----:R-:W-:-:S06]  /*1f30*/  FADD R3, R7, R8 ;  /* 0x0000000807037221 */ /* 0x001fcc0000000000 */
[----:B------:R-:W0:Y:S02]  /*1f40*/  SHFL.IDX PT, R3, R3, RZ, 0x1f ;  /* 0x00001fff03037589 */ /* 0x000e2400000e0000 */
[----:B0-----:R-:W0:Y:S01]  /*1f50*/  FCHK P0, -R3, R0 ;  /* 0x0000000003007302 */ /* 0x001e220000000100 */
[----:B------:R-:W-:-:S04]  /*1f60*/  FFMA R9, -R3, R2, RZ ;  /* 0x0000000203097223 */ /* 0x000fc800000001ff */
[----:B------:R-:W-:-:S04]  /*1f70*/  FFMA R4, -R0, R9, -R3 ;  /* 0x0000000900047223 */ /* 0x000fc80000000903 */
[----:B------:R-:W-:Y:S01]  /*1f80*/  FFMA R9, R2, R4, R9 ;  /* 0x0000000402097223 */ /* 0x000fe20000000009 */
[----:B0-----:R-:W-:Y:S06]  /*1f90*/  @!P0 BRA `(.L_x_140) ;  /* 0x0000000000108947 */ /* 0x001fec0003800000 */
[----:B------:R-:W-:Y:S01]  /*1fa0*/  FADD R3, -R3, -RZ ;  /* 0x800000ff03037221 */ /* 0x000fe20000000100 */
[----:B------:R-:W-:-:S07]  /*1fb0*/  MOV R2, 0x1fd0 ;  /* 0x00001fd000027802 */ /* 0x000fce0000000f00 */
[----:B------:R-:W-:Y:S05]  /*1fc0*/  CALL.REL.NOINC `($__internal_5_$__cuda_sm3x_div_rn_noftz_f32_slowpath) ;  /* 0x0000000000287944 */ /* 0x000fea0003c00000 */
[----:B------:R-:W-:-:S07]  /*1fd0*/  IMAD.MOV.U32 R9, RZ, RZ, R0 ;  /* 0x000000ffff097224 */ /* 0x000fce00078e0000 */
.L_x_140:
[----:B------:R-:W-:-:S13]  /*1fe0*/  ISETP.NE.AND P0, PT, R5, RZ, PT ;  /* 0x000000ff0500720c */ /* 0x000fda0003f05270 */
[----:B------:R-:W-:Y:S05]  /*1ff0*/  @P0 EXIT ;  /* 0x000000000000094d */ /* 0x000fea0003800000 */
[----:B------:R-:W0:Y:S02]  /*2000*/  LDCU.64 UR4, c[0x0][0x390] ;  /* 0x00007200ff0477ac */ /* 0x000e240008000a00 */
[----:B0-----:R-:W-:-:S04]  /*2010*/  ULEA UR4, UP0, UR8, UR4, 0x2 ;  /* 0x0000000408047291 */ /* 0x001fc8000f8010ff */
[----:B------:R-:W-:Y:S02]  /*2020*/  ULEA.HI.X UR5, UR8, UR5, URZ, 0x2, UP0 ;  /* 0x0000000508057291 */ /* 0x000fe400080f14ff */
[----:B------:R-:W-:-:S04]  /*2030*/  MOV R2, UR4 ;  /* 0x0000000400027c02 */ /* 0x000fc80008000f00 */
[----:B------:R-:W-:-:S05]  /*2040*/  IMAD.U32 R3, RZ, RZ, UR5 ;  /* 0x00000005ff037e24 */ /* 0x000fca000f8e00ff */
[----:B------:R-:W-:Y:S01]  /*2050*/  STG.E desc[UR6][R2.64], R9 ;  /* 0x0000000902007986 */ /* 0x000fe2000c101906 */
[----:B------:R-:W-:Y:S05]  /*2060*/  EXIT ;  /* 0x000000000000794d */ /* 0x000fea0003800000 */
        .weak           $__internal_5_$__cuda_sm3x_div_rn_noftz_f32_slowpath
        .type           $__internal_5_$__cuda_sm3x_div_rn_noftz_f32_slowpath,@function
        .size           $__internal_5_$__cuda_sm3x_div_rn_noftz_f32_slowpath,(.L_x_155 - $__internal_5_$__cuda_sm3x_div_rn_noftz_f32_slowpath)
$__internal_5_$__cuda_sm3x_div_rn_noftz_f32_slowpath:
[----:B------:R-:W-:Y:S02]  /*2070*/  SHF.R.U32.HI R6, RZ, 0x17, R0 ;  /* 0x00000017ff067819 */ /* 0x000fe40000011600 */
[----:B------:R-:W-:Y:S02]  /*2080*/  SHF.R.U32.HI R4, RZ, 0x17, R3 ;  /* 0x00000017ff047819 */ /* 0x000fe40000011603 */
[----:B------:R-:W-:Y:S02]  /*2090*/  LOP3.LUT R6, R6, 0xff, RZ, 0xc0, !PT ;  /* 0x000000ff06067812 */ /* 0x000fe400078ec0ff */
[----:B------:R-:W-:Y:S02]  /*20a0*/  LOP3.LUT R10, R4, 0xff, RZ, 0xc0, !PT ;  /* 0x000000ff040a7812 */ /* 0x000fe400078ec0ff */
[----:B------:R-:W-:Y:S02]  /*20b0*/  IADD3 R8, PT, PT, R6, -0x1, RZ ;  /* 0xffffffff06087810 */ /* 0x000fe40007ffe0ff */
[----:B------:R-:W-:Y:S01]  /*20c0*/  MOV R4, R0 ;  /* 0x0000000000047202 */ /* 0x000fe20000000f00 */
[----:B------:R-:W-:Y:S01]  /*20d0*/  VIADD R9, R10, 0xffffffff ;  /* 0xffffffff0a097836 */ /* 0x000fe20000000000 */
        /* <DEDUP_REMOVED lines=27> */
.L_x_141:
[----:B------:R-:W-:-:S05]  /*2290*/  LEA R9, R6, 0xc0800000, 0x17 ;  /* 0xc080000006097811 */ /* 0x000fca00078eb8ff */
[----:B------:R-:W-:Y:S01]  /*22a0*/  IMAD.IADD R9, R4, 0x1, -R9 ;  /* 0x0000000104097824 */ /* 0x000fe200078e0a09 */
[----:B------:R-:W-:-:S03]  /*22b0*/  IADD3 R4, PT, PT, R10, -0x7f, RZ ;  /* 0xffffff810a047810 */ /* 0x000fc60007ffe0ff */
[----:B------:R-:W0:Y:S01]  /*22c0*/  MUFU.RCP R8, R9 ;  /* 0x0000000900087308 */ /* 0x000e220000001000 */
[----:B------:R-:W-:Y:S01]  /*22d0*/  FADD.FTZ R11, -R9, -RZ ;  /* 0x800000ff090b7221 */ /* 0x000fe20000010100 */
[C---:B------:R-:W-:Y:S01]  /*22e0*/  IMAD R0, R4.reuse, -0x800000, R3 ;  /* 0xff80000004007824 */ /* 0x040fe200078e0203 */
[----:B------:R-:W-:-:S05]  /*22f0*/  IADD3 R4, PT, PT, R4, 0x7f, -R6 ;  /* 0x0000007f04047810 */ /* 0x000fca0007ffe806 */
        /* <DEDUP_REMOVED lines=43> */
.L_x_147:
[----:B------:R-:W-:-:S04]  /*25b0*/  LOP3.LUT R0, R0, 0x80000000, RZ, 0xc0, !PT ;  /* 0x8000000000007812 */ /* 0x000fc800078ec0ff */
[----:B------:R-:W-:Y:S01]  /*25c0*/  LOP3.LUT R0, R0, 0x7f800000, RZ, 0xfc, !PT ;  /* 0x7f80000000007812 */ /* 0x000fe200078efcff */
[----:B------:R-:W-:Y:S06]  /*25d0*/  BRA `(.L_x_148) ;  /* 0x0000000000287947 */ /* 0x000fec0003800000 */
.L_x_146:
[----:B------:R-:W-:Y:S01]  /*25e0*/  IMAD R0, R4, 0x800000, R0 ;  /* 0x0080000004007824 */ /* 0x000fe200078e0200 */
[----:B------:R-:W-:Y:S06]  /*25f0*/  BRA `(.L_x_148) ;  /* 0x0000000000207947 */ /* 0x000fec0003800000 */
.L_x_145:
[----:B------:R-:W-:-:S04]  /*2600*/  LOP3.LUT R0, R4, 0x80000000, R3, 0x48, !PT ;  /* 0x8000000004007812 */ /* 0x000fc800078e4803 */
[----:B------:R-:W-:Y:S01]  /*2610*/  LOP3.LUT R0, R0, 0x7f800000, RZ, 0xfc, !PT ;  /* 0x7f80000000007812 */ /* 0x000fe200078efcff */
[----:B------:R-:W-:Y:S06]  /*2620*/  BRA `(.L_x_148) ;  /* 0x0000000000147947 */ /* 0x000fec0003800000 */
.L_x_144:
[----:B------:R-:W-:Y:S01]  /*2630*/  LOP3.LUT R0, R4, 0x80000000, R3, 0x48, !PT ;  /* 0x8000000004007812 */ /* 0x000fe200078e4803 */
[----:B------:R-:W-:Y:S06]  /*2640*/  BRA `(.L_x_148) ;  /* 0x00000000000c7947 */ /* 0x000fec0003800000 */
.L_x_143:
[----:B------:R-:W0:Y:S01]  /*2650*/  MUFU.RSQ R0, -QNAN ;  /* 0xffc0000000007908 */ /* 0x000e220000001400 */
[----:B------:R-:W-:Y:S05]  /*2660*/  BRA `(.L_x_148) ;  /* 0x0000000000047947 */ /* 0x000fea0003800000 */
.L_x_142:
[----:B------:R-:W-:-:S07]  /*2670*/  FADD.FTZ R0, R3, R0 ;  /* 0x0000000003007221 */ /* 0x000fce0000010000 */
.L_x_148:
[----:B------:R-:W-:-:S04]  /*2680*/  HFMA2 R3, -RZ, RZ, 0, 0 ;  /* 0x00000000ff037431 */ /* 0x000fc800000001ff */
[----:B0-----:R-:W-:Y:S05]  /*2690*/  RET.REL.NODEC R2 `(_Z29cross_entropy_loss_f32_kernelILb1EEvPKfS1_Pfii) ;  /* 0xffffffd802587950 */ /* 0x001fea0003c3ffff */
.L_x_149:
        /* <DEDUP_REMOVED lines=14> */
.L_x_155:


//--------------------- .nv.shared._Z34cross_entropy_loss_back_f32_kernelILb0EEvPKfS1_S1_Pfii --------------------------
	.section	.nv.shared._Z34cross_entropy_loss_back_f32_kernelILb0EEvPKfS1_S1_Pfii,"aw",@nobits
	.sectionflags	@""
	.align	16
	.zero		1024


//--------------------- .nv.shared.reserved.0     --------------------------
	.section	.nv.shared.reserved.0,"aw",@nobits
	.weak		__nv_reservedSMEM_offset_0_alias
	.size		__nv_reservedSMEM_offset_0_alias, 0, 64
	.other		__nv_reservedSMEM_offset_0_alias,@"STO_CUDA_RESERVED_SHARED STV_DEFAULT"
__nv_reservedSMEM_offset_0_alias:
	.zero		0
	.zero		64


//--------------------- .nv.shared._Z29cross_entropy_loss_f32_kernelILb0EEvPKfS1_Pfii --------------------------
	.section	.nv.shared._Z29cross_entropy_loss_f32_kernelILb0EEvPKfS1_Pfii,"aw",@nobits
	.sectionflags	@""
	.align	16
	.zero		1024


//--------------------- .nv.shared._Z34cross_entropy_loss_back_f32_kernelILb1EEvPKfS1_S1_Pfii --------------------------
	.section	.nv.shared._Z34cross_entropy_loss_back_f32_kernelILb1EEvPKfS1_S1_Pfii,"aw",@nobits
	.sectionflags	@""
	.align	16
	.zero		1024


//--------------------- .nv.shared._Z29cross_entropy_loss_f32_kernelILb1EEvPKfS1_Pfii --------------------------
	.section	.nv.shared._Z29cross_entropy_loss_f32_kernelILb1EEvPKfS1_Pfii,"aw",@nobits
	.sectionflags	@""
	.align	16
	.zero		1024


//--------------------- .nv.constant0._Z34cross_entropy_loss_back_f32_kernelILb0EEvPKfS1_S1_Pfii --------------------------
	.section	.nv.constant0._Z34cross_entropy_loss_back_f32_kernelILb0EEvPKfS1_S1_Pfii,"a",@progbits
	.sectionflags	@""
	.align	4
.nv.constant0._Z34cross_entropy_loss_back_f32_kernelILb0EEvPKfS1_S1_Pfii:
	.zero		936


//--------------------- .nv.constant0._Z29cross_entropy_loss_f32_kernelILb0EEvPKfS1_Pfii --------------------------
	.section	.nv.constant0._Z29cross_entropy_loss_f32_kernelILb0EEvPKfS1_Pfii,"a",@progbits
	.sectionflags	@""
	.align	4
.nv.constant0._Z29cross_entropy_loss_f32_kernelILb0EEvPKfS1_Pfii:
	.zero		928


//--------------------- .nv.constant0._Z34cross_entropy_loss_back_f32_kernelILb1EEvPKfS1_S1_Pfii --------------------------
	.section	.nv.constant0._Z34cross_entropy_loss_back_f32_kernelILb1EEvPKfS1_S1_Pfii,"a",@progbits
	.sectionflags	@""
	.align	4
.nv.constant0._Z34cross_entropy_loss_back_f32_kernelILb1EEvPKfS1_S1_Pfii:
	.zero		936


//--------------------- .nv.constant0._Z29cross_entropy_loss_f32_kernelILb1EEvPKfS1_Pfii --------------------------
	.section	.nv.constant0._Z29cross_entropy_loss_f32_kernelILb1EEvPKfS1_Pfii,"a",@progbits
	.sectionflags	@""
	.align	4
.nv.constant0._Z29cross_entropy_loss_f32_kernelILb1EEvPKfS1_Pfii:
	.zero		928


//--------------------- SYMBOLS --------------------------

	.type		.nv.reservedSmem.offset0,@object
	.size		.nv.reservedSmem.offset0,0x4
	.type		.nv.reservedSmem.cap,@object
	.size		.nv.reservedSmem.cap,0x4
